//
// Generated by NVIDIA NVVM Compiler
//
// Compiler Build ID: CL-36424714
// Cuda compilation tools, release 13.0, V13.0.88
// Based on NVVM 20.0.0
//

.version 9.0
.target sm_100
.address_size 64

	// .globl	_Z10mean_shiftPdS_S_
// _ZZ10mean_shiftPdS_S_E6kernel has been demoted
// _ZZ10mean_shiftPdS_S_E9i_vectors has been demoted
// _ZZ10mean_shiftPdS_S_E4norm has been demoted

.visible .entry _Z10mean_shiftPdS_S_(
	.param .u64 .ptr .align 1 _Z10mean_shiftPdS_S__param_0,
	.param .u64 .ptr .align 1 _Z10mean_shiftPdS_S__param_1,
	.param .u64 .ptr .align 1 _Z10mean_shiftPdS_S__param_2
)
{
	.reg .pred 	%p<9>;
	.reg .b32 	%r<42>;
	.reg .b32 	%f<3>;
	.reg .b64 	%rd<13>;
	.reg .b64 	%fd<108>;
	// demoted variable
	.shared .align 8 .b8 _ZZ10mean_shiftPdS_S_E6kernel[4800];
	// demoted variable
	.shared .align 8 .b8 _ZZ10mean_shiftPdS_S_E9i_vectors[9600];
	// demoted variable
	.shared .align 8 .f64 _ZZ10mean_shiftPdS_S_E4norm;
	ld.param.u64 	%rd4, [_Z10mean_shiftPdS_S__param_0];
	ld.param.u64 	%rd5, [_Z10mean_shiftPdS_S__param_1];
	ld.param.u64 	%rd6, [_Z10mean_shiftPdS_S__param_2];
	cvta.to.global.u64 	%rd7, %rd4;
	cvta.to.global.u64 	%rd8, %rd5;
	cvta.to.global.u64 	%rd1, %rd6;
	mov.u32 	%r13, %ctaid.x;
	shl.b32 	%r14, %r13, 1;
	mov.u32 	%r1, %tid.x;
	shl.b32 	%r15, %r1, 1;
	mov.b64 	%rd9, 4607182418800017408;
	st.shared.u64 	[_ZZ10mean_shiftPdS_S_E4norm], %rd9;
	shl.b32 	%r16, %r1, 3;
	mov.u32 	%r17, _ZZ10mean_shiftPdS_S_E6kernel;
	add.s32 	%r2, %r17, %r16;
	mul.wide.s32 	%rd10, %r14, 8;
	add.s64 	%rd2, %rd7, %rd10;
	mul.wide.u32 	%rd11, %r15, 8;
	add.s64 	%rd3, %rd8, %rd11;
	shl.b32 	%r18, %r1, 4;
	mov.u32 	%r19, _ZZ10mean_shiftPdS_S_E9i_vectors;
	add.s32 	%r3, %r19, %r18;
	add.s32 	%r32, %r19, 64;
$L__BB0_1:
	ld.global.f64 	%fd16, [%rd2];
	ld.global.f64 	%fd1, [%rd3];
	sub.f64 	%fd17, %fd16, %fd1;
	ld.global.f64 	%fd18, [%rd2+8];
	ld.global.f64 	%fd2, [%rd3+8];
	sub.f64 	%fd19, %fd18, %fd2;
	mul.f64 	%fd20, %fd19, %fd19;
	fma.rn.f64 	%fd3, %fd17, %fd17, %fd20;
	sqrt.rn.f64 	%fd21, %fd3;
	ld.global.f64 	%fd4, [%rd1];
	mul.f64 	%fd22, %fd4, %fd4;
	setp.leu.f64 	%p1, %fd21, %fd22;
	@%p1 bra 	$L__BB0_3;
	mov.b64 	%rd12, 0;
	st.shared.u64 	[%r2], %rd12;
	st.shared.u64 	[%r3], %rd12;
	st.shared.u64 	[%r3+8], %rd12;
	bra.uni 	$L__BB0_7;
$L__BB0_3:
	neg.f64 	%fd23, %fd3;
	add.f64 	%fd24, %fd4, %fd4;
	mul.f64 	%fd25, %fd4, %fd24;
	div.rn.f64 	%fd5, %fd23, %fd25;
	fma.rn.f64 	%fd26, %fd5, 0d3FF71547652B82FE, 0d4338000000000000;
	{
	.reg .b32 %temp; 
	mov.b64 	{%r4, %temp}, %fd26;
	}
	mov.f64 	%fd27, 0dC338000000000000;
	add.rn.f64 	%fd28, %fd26, %fd27;
	fma.rn.f64 	%fd29, %fd28, 0dBFE62E42FEFA39EF, %fd5;
	fma.rn.f64 	%fd30, %fd28, 0dBC7ABC9E3B39803F, %fd29;
	fma.rn.f64 	%fd31, %fd30, 0d3E5ADE1569CE2BDF, 0d3E928AF3FCA213EA;
	fma.rn.f64 	%fd32, %fd31, %fd30, 0d3EC71DEE62401315;
	fma.rn.f64 	%fd33, %fd32, %fd30, 0d3EFA01997C89EB71;
	fma.rn.f64 	%fd34, %fd33, %fd30, 0d3F2A01A014761F65;
	fma.rn.f64 	%fd35, %fd34, %fd30, 0d3F56C16C1852B7AF;
	fma.rn.f64 	%fd36, %fd35, %fd30, 0d3F81111111122322;
	fma.rn.f64 	%fd37, %fd36, %fd30, 0d3FA55555555502A1;
	fma.rn.f64 	%fd38, %fd37, %fd30, 0d3FC5555555555511;
	fma.rn.f64 	%fd39, %fd38, %fd30, 0d3FE000000000000B;
	fma.rn.f64 	%fd40, %fd39, %fd30, 0d3FF0000000000000;
	fma.rn.f64 	%fd41, %fd40, %fd30, 0d3FF0000000000000;
	{
	.reg .b32 %temp; 
	mov.b64 	{%r5, %temp}, %fd41;
	}
	{
	.reg .b32 %temp; 
	mov.b64 	{%temp, %r6}, %fd41;
	}
	shl.b32 	%r20, %r4, 20;
	add.s32 	%r21, %r20, %r6;
	mov.b64 	%fd104, {%r5, %r21};
	{
	.reg .b32 %temp; 
	mov.b64 	{%temp, %r22}, %fd5;
	}
	mov.b32 	%f2, %r22;
	abs.f32 	%f1, %f2;
	setp.lt.f32 	%p2, %f1, 0f4086232B;
	@%p2 bra 	$L__BB0_6;
	setp.lt.f64 	%p3, %fd5, 0d0000000000000000;
	add.f64 	%fd42, %fd5, 0d7FF0000000000000;
	selp.f64 	%fd104, 0d0000000000000000, %fd42, %p3;
	setp.geu.f32 	%p4, %f1, 0f40874800;
	@%p4 bra 	$L__BB0_6;
	shr.u32 	%r23, %r4, 31;
	add.s32 	%r24, %r4, %r23;
	shr.s32 	%r25, %r24, 1;
	shl.b32 	%r26, %r25, 20;
	add.s32 	%r27, %r6, %r26;
	mov.b64 	%fd43, {%r5, %r27};
	sub.s32 	%r28, %r4, %r25;
	shl.b32 	%r29, %r28, 20;
	add.s32 	%r30, %r29, 1072693248;
	mov.b32 	%r31, 0;
	mov.b64 	%fd44, {%r31, %r30};
	mul.f64 	%fd104, %fd44, %fd43;
$L__BB0_6:
	st.shared.f64 	[%r2], %fd104;
	mul.f64 	%fd45, %fd104, %fd1;
	st.shared.f64 	[%r3], %fd45;
	mul.f64 	%fd46, %fd104, %fd2;
	st.shared.f64 	[%r3+8], %fd46;
$L__BB0_7:
	setp.ne.s32 	%p5, %r1, 0;
	bar.sync 	0;
	@%p5 bra 	$L__BB0_13;
	mov.b32 	%r40, 0;
	mov.f64 	%fd105, 0d0000000000000000;
	mov.u32 	%r39, %r32;
	mov.f64 	%fd106, %fd105;
$L__BB0_9:
	ld.shared.f64 	%fd48, [%r39+-64];
	add.f64 	%fd49, %fd48, %fd106;
	ld.shared.f64 	%fd50, [%r39+-56];
	add.f64 	%fd51, %fd50, %fd105;
	ld.shared.f64 	%fd52, [%r39+-48];
	add.f64 	%fd53, %fd52, %fd49;
	ld.shared.f64 	%fd54, [%r39+-40];
	add.f64 	%fd55, %fd54, %fd51;
	ld.shared.f64 	%fd56, [%r39+-32];
	add.f64 	%fd57, %fd56, %fd53;
	ld.shared.f64 	%fd58, [%r39+-24];
	add.f64 	%fd59, %fd58, %fd55;
	ld.shared.f64 	%fd60, [%r39+-16];
	add.f64 	%fd61, %fd60, %fd57;
	ld.shared.f64 	%fd62, [%r39+-8];
	add.f64 	%fd63, %fd62, %fd59;
	ld.shared.f64 	%fd64, [%r39];
	add.f64 	%fd65, %fd64, %fd61;
	ld.shared.f64 	%fd66, [%r39+8];
	add.f64 	%fd67, %fd66, %fd63;
	ld.shared.f64 	%fd68, [%r39+16];
	add.f64 	%fd69, %fd68, %fd65;
	ld.shared.f64 	%fd70, [%r39+24];
	add.f64 	%fd71, %fd70, %fd67;
	ld.shared.f64 	%fd72, [%r39+32];
	add.f64 	%fd73, %fd72, %fd69;
	ld.shared.f64 	%fd74, [%r39+40];
	add.f64 	%fd75, %fd74, %fd71;
	ld.shared.f64 	%fd76, [%r39+48];
	add.f64 	%fd106, %fd76, %fd73;
	ld.shared.f64 	%fd77, [%r39+56];
	add.f64 	%fd105, %fd77, %fd75;
	add.s32 	%r9, %r40, 16;
	add.s32 	%r39, %r39, 128;
	setp.lt.u32 	%p6, %r40, 1184;
	mov.u32 	%r40, %r9;
	@%p6 bra 	$L__BB0_9;
	mov.f64 	%fd107, 0d0000000000000000;
	mov.b32 	%r41, 0;
$L__BB0_11:
	shl.b32 	%r36, %r41, 3;
	add.s32 	%r38, %r17, %r36;
	ld.shared.f64 	%fd79, [%r38];
	add.f64 	%fd80, %fd107, %fd79;
	ld.shared.f64 	%fd81, [%r38+8];
	add.f64 	%fd82, %fd80, %fd81;
	ld.shared.f64 	%fd83, [%r38+16];
	add.f64 	%fd84, %fd82, %fd83;
	ld.shared.f64 	%fd85, [%r38+24];
	add.f64 	%fd86, %fd84, %fd85;
	ld.shared.f64 	%fd87, [%r38+32];
	add.f64 	%fd88, %fd86, %fd87;
	ld.shared.f64 	%fd89, [%r38+40];
	add.f64 	%fd90, %fd88, %fd89;
	ld.shared.f64 	%fd91, [%r38+48];
	add.f64 	%fd92, %fd90, %fd91;
	ld.shared.f64 	%fd93, [%r38+56];
	add.f64 	%fd107, %fd92, %fd93;
	add.s32 	%r41, %r41, 8;
	setp.ne.s32 	%p7, %r41, 600;
	@%p7 bra 	$L__BB0_11;
	div.rn.f64 	%fd94, %fd106, %fd107;
	div.rn.f64 	%fd95, %fd105, %fd107;
	ld.global.f64 	%fd96, [%rd2];
	sub.f64 	%fd97, %fd94, %fd96;
	st.global.f64 	[%rd2], %fd94;
	ld.global.f64 	%fd98, [%rd2+8];
	sub.f64 	%fd99, %fd95, %fd98;
	mul.f64 	%fd100, %fd99, %fd99;
	fma.rn.f64 	%fd101, %fd97, %fd97, %fd100;
	st.global.f64 	[%rd2+8], %fd95;
	sqrt.rn.f64 	%fd102, %fd101;
	st.shared.f64 	[_ZZ10mean_shiftPdS_S_E4norm], %fd102;
$L__BB0_13:
	bar.sync 	0;
	ld.shared.f64 	%fd103, [_ZZ10mean_shiftPdS_S_E4norm];
	setp.gt.f64 	%p8, %fd103, 0d3F1A36E2EB1C432D;
	@%p8 bra 	$L__BB0_1;
	ret;

}


// ===== COMPILED SASS (sm_100) =====

	.target	sm_100

	.elftype	@"ET_EXEC"


//--------------------- .note.nv.tkinfo           --------------------------
	.section	.note.nv.tkinfo,"",@"SHT_NOTE"
	.sectionflags	@"SHF_NOTE_NV_TKINFO"
	.tkinfo
        /*0018*/ 	.word	0x00000002
        /*0030*/ 	.string	""
        /*0030*/ 	.string	"ptxas"
        /*0030*/ 	.string	"Cuda compilation tools, release 13.0, V13.0.88"
        /*0030*/ 	.string	"Build cuda_13.0.r13.0/compiler.36424714_0"
        /*0030*/ 	.string	"-arch sm_100 -m 64 "



//--------------------- .note.nv.cuinfo           --------------------------
	.section	.note.nv.cuinfo,"",@"SHT_NOTE"
	.sectionflags	@"SHF_NOTE_NV_CUINFO"
        /*0018*/ 	.short	0x0002
        /*001a*/ 	.short	0x0064
        /*001c*/ 	.short	0x0082
	.zero		2


//--------------------- .nv.info                  --------------------------
	.section	.nv.info,"",@"SHT_CUDA_INFO"
	.align	4


	//----- nvinfo : EIATTR_REGCOUNT
	.align		4
        /*0000*/ 	.byte	0x04, 0x2f
        /*0002*/ 	.short	(.L_1 - .L_0)
	.align		4
.L_0:
        /*0004*/ 	.word	index@(_Z10mean_shiftPdS_S_)
        /*0008*/ 	.word	0x00000024


	//----- nvinfo : EIATTR_FRAME_SIZE
	.align		4
.L_1:
        /*000c*/ 	.byte	0x04, 0x11
        /*000e*/ 	.short	(.L_3 - .L_2)
	.align		4
.L_2:
        /*0010*/ 	.word	index@($__internal_1_$__cuda_sm20_dsqrt_rn_f64_mediumpath_v1)
        /*0014*/ 	.word	0x00000000


	//----- nvinfo : EIATTR_FRAME_SIZE
	.align		4
.L_3:
        /*0018*/ 	.byte	0x04, 0x11
        /*001a*/ 	.short	(.L_5 - .L_4)
	.align		4
.L_4:
        /*001c*/ 	.word	index@($__internal_0_$__cuda_sm20_div_rn_f64_full)
        /*0020*/ 	.word	0x00000000


	//----- nvinfo : EIATTR_FRAME_SIZE
	.align		4
.L_5:
        /*0024*/ 	.byte	0x04, 0x11
        /*0026*/ 	.short	(.L_7 - .L_6)
	.align		4
.L_6:
        /*0028*/ 	.word	index@(_Z10mean_shiftPdS_S_)
        /*002c*/ 	.word	0x00000000


	//----- nvinfo : EIATTR_MIN_STACK_SIZE
	.align		4
.L_7:
        /*0030*/ 	.byte	0x04, 0x12
        /*0032*/ 	.short	(.L_9 - .L_8)
	.align		4
.L_8:
        /*0034*/ 	.word	index@(_Z10mean_shiftPdS_S_)
        /*0038*/ 	.word	0x00000000
.L_9:


//--------------------- .nv.compat                --------------------------
	.section	.nv.compat,"",@"SHT_CUDA_COMPAT_INFO"
	.align	4
        /*0000*/ 	.byte	0x02, 0x09, 0x00, 0x00, 0x02, 0x02, 0x01, 0x00, 0x02, 0x05, 0x05, 0x00, 0x03, 0x07, 0x01, 0x01
        /*0010*/ 	.byte	0x02, 0x03, 0x00, 0x00, 0x02, 0x06, 0x01, 0x00, 0x04, 0x0b, 0x08, 0x00, 0x01, 0x00, 0x00, 0x00
        /*0020*/ 	.byte	0x00, 0x00, 0x00, 0x00


//--------------------- .nv.info._Z10mean_shiftPdS_S_ --------------------------
	.section	.nv.info._Z10mean_shiftPdS_S_,"",@"SHT_CUDA_INFO"
	.sectionflags	@""
	.align	4


	//----- nvinfo : EIATTR_CUDA_API_VERSION
	.align		4
        /*0000*/ 	.byte	0x04, 0x37
        /*0002*/ 	.short	(.L_11 - .L_10)
.L_10:
        /*0004*/ 	.word	0x00000082


	//----- nvinfo : EIATTR_KPARAM_INFO
	.align		4
.L_11:
        /*0008*/ 	.byte	0x04, 0x17
        /*000a*/ 	.short	(.L_13 - .L_12)
.L_12:
        /*000c*/ 	.word	0x00000000
        /*0010*/ 	.short	0x0002
        /*0012*/ 	.short	0x0010
        /*0014*/ 	.byte	0x00, 0xf5, 0x21, 0x00


	//----- nvinfo : EIATTR_KPARAM_INFO
	.align		4
.L_13:
        /*0018*/ 	.byte	0x04, 0x17
        /*001a*/ 	.short	(.L_15 - .L_14)
.L_14:
        /*001c*/ 	.word	0x00000000
        /*0020*/ 	.short	0x0001
        /*0022*/ 	.short	0x0008
        /*0024*/ 	.byte	0x00, 0xf5, 0x21, 0x00


	//----- nvinfo : EIATTR_KPARAM_INFO
	.align		4
.L_15:
        /*0028*/ 	.byte	0x04, 0x17
        /*002a*/ 	.short	(.L_17 - .L_16)
.L_16:
        /*002c*/ 	.word	0x00000000
        /*0030*/ 	.short	0x0000
        /*0032*/ 	.short	0x0000
        /*0034*/ 	.byte	0x00, 0xf5, 0x21, 0x00


	//----- nvinfo : EIATTR_SPARSE_MMA_MASK
	.align		4
.L_17:
        /*0038*/ 	.byte	0x03, 0x50
        /*003a*/ 	.short	0x0000


	//----- nvinfo : EIATTR_MAXREG_COUNT
	.align		4
        /*003c*/ 	.byte	0x03, 0x1b
        /*003e*/ 	.short	0x00ff


	//----- nvinfo : EIATTR_NUM_BARRIERS
	.align		4
        /*0040*/ 	.byte	0x02, 0x4c
        /*0042*/ 	.byte	0x01
	.zero		1


	//----- nvinfo : EIATTR_MERCURY_ISA_VERSION
	.align		4
        /*0044*/ 	.byte	0x03, 0x5f
        /*0046*/ 	.short	0x0101


	//----- nvinfo : EIATTR_VRC_CTA_INIT_COUNT
	.align		4
        /*0048*/ 	.byte	0x02, 0x4a
	.zero		1
	.zero		1


	//----- nvinfo : EIATTR_EXIT_INSTR_OFFSETS
	.align		4
        /*004c*/ 	.byte	0x04, 0x1c
        /*004e*/ 	.short	(.L_19 - .L_18)


	//   ....[0]....
.L_18:
        /*0050*/ 	.word	0x00001ae0


	//----- nvinfo : EIATTR_CRS_STACK_SIZE
	.align		4
.L_19:
        /*0054*/ 	.byte	0x04, 0x1e
        /*0056*/ 	.short	(.L_21 - .L_20)
.L_20:
        /*0058*/ 	.word	0x00000000


	//----- nvinfo : EIATTR_CBANK_PARAM_SIZE
	.align		4
.L_21:
        /*005c*/ 	.byte	0x03, 0x19
        /*005e*/ 	.short	0x0018


	//----- nvinfo : EIATTR_PARAM_CBANK
	.align		4
        /*0060*/ 	.byte	0x04, 0x0a
        /*0062*/ 	.short	(.L_23 - .L_22)
	.align		4
.L_22:
        /*0064*/ 	.word	index@(.nv.constant0._Z10mean_shiftPdS_S_)
        /*0068*/ 	.short	0x0380
        /*006a*/ 	.short	0x0018


	//----- nvinfo : EIATTR_SW_WAR
	.align		4
.L_23:
        /*006c*/ 	.byte	0x04, 0x36
        /*006e*/ 	.short	(.L_25 - .L_24)
.L_24:
        /*0070*/ 	.word	0x00000008
.L_25:


//--------------------- .nv.callgraph             --------------------------
	.section	.nv.callgraph,"",@"SHT_CUDA_CALLGRAPH"
	.align	4
	.sectionentsize	8
	.align		4
        /*0000*/ 	.word	0x00000000
	.align		4
        /*0004*/ 	.word	0xffffffff
	.align		4
        /*0008*/ 	.word	0x00000000
	.align		4
        /*000c*/ 	.word	0xfffffffe
	.align		4
        /*0010*/ 	.word	0x00000000
	.align		4
        /*0014*/ 	.word	0xfffffffd
	.align		4
        /*0018*/ 	.word	0x00000000
	.align		4
        /*001c*/ 	.word	0xfffffffc


//--------------------- .text._Z10mean_shiftPdS_S_ --------------------------
	.section	.text._Z10mean_shiftPdS_S_,"ax",@progbits
	.align	128
        .global         _Z10mean_shiftPdS_S_
        .type           _Z10mean_shiftPdS_S_,@function
        .size           _Z10mean_shiftPdS_S_,(.L_x_28 - _Z10mean_shiftPdS_S_)
        .other          _Z10mean_shiftPdS_S_,@"STO_CUDA_ENTRY STV_DEFAULT"
_Z10mean_shiftPdS_S_:
.text._Z10mean_shiftPdS_S_:
[----:B------:R-:W-:Y:S08]  /*0000*/  LDC R1, c[0x0][0x37c] ;  /* 0x0000df00ff017b82 */ /* 0x000ff00000000800 */
[----:B------:R-:W0:Y:S01]  /*0010*/  S2UR UR5, SR_CgaCtaId ;  /* 0x00000000000579c3 */ /* 0x000e220000008800 */
[----:B------:R-:W1:Y:S01]  /*0020*/  S2R R3, SR_CTAID.X ;  /* 0x0000000000037919 */ /* 0x000e620000002500 */
[----:B------:R-:W-:Y:S01]  /*0030*/  UMOV UR4, 0x400 ;  /* 0x0000040000047882 */ /* 0x000fe20000000000 */
[----:B------:R-:W-:Y:S01]  /*0040*/  IMAD.MOV.U32 R4, RZ, RZ, 0x0 ;  /* 0x00000000ff047424 */ /* 0x000fe200078e00ff */
[----:B------:R-:W2:Y:S01]  /*0050*/  LDCU.64 UR10, c[0x0][0x358] ;  /* 0x00006b00ff0a77ac */ /* 0x000ea20008000a00 */
[----:B------:R-:W3:Y:S01]  /*0060*/  S2R R0, SR_TID.X ;  /* 0x0000000000007919 */ /* 0x000ee20000002100 */
[----:B------:R-:W-:-:S02]  /*0070*/  IMAD.MOV.U32 R5, RZ, RZ, 0x3ff00000 ;  /* 0x3ff00000ff057424 */ /* 0x000fc400078e00ff */
[----:B------:R-:W4:Y:S08]  /*0080*/  LDC.64 R22, c[0x0][0x380] ;  /* 0x0000e000ff167b82 */ /* 0x000f300000000a00 */
[----:B------:R-:W5:Y:S01]  /*0090*/  LDC.64 R20, c[0x0][0x388] ;  /* 0x0000e200ff147b82 */ /* 0x000f620000000a00 */
[----:B0-----:R-:W-:Y:S02]  /*00a0*/  ULEA UR8, UR5, UR4, 0x18 ;  /* 0x0000000405087291 */ /* 0x001fe4000f8ec0ff */
[----:B------:R-:W-:-:S04]  /*00b0*/  UIADD3 UR4, UPT, UPT, UR4, 0x12c0, URZ ;  /* 0x000012c004047890 */ /* 0x000fc8000fffe0ff */
[----:B------:R-:W-:-:S03]  /*00c0*/  ULEA UR4, UR5, UR4, 0x18 ;  /* 0x0000000405047291 */ /* 0x000fc6000f8ec0ff */
[----:B------:R0:W-:Y:S01]  /*00d0*/  STS.64 [UR8+0x3840], R4 ;  /* 0x00384004ff007988 */ /* 0x0001e20008000a08 */
[----:B-1----:R-:W-:Y:S01]  /*00e0*/  IMAD.SHL.U32 R3, R3, 0x2, RZ ;  /* 0x0000000203037824 */ /* 0x002fe200078e00ff */
[----:B------:R-:W-:Y:S01]  /*00f0*/  UIADD3 UR5, UPT, UPT, UR4, 0x40, URZ ;  /* 0x0000004004057890 */ /* 0x000fe2000fffe0ff */
[C---:B---3--:R-:W-:Y:S01]  /*0100*/  IMAD.SHL.U32 R7, R0.reuse, 0x2, RZ ;  /* 0x0000000200077824 */ /* 0x048fe200078e00ff */
[C---:B------:R-:W-:Y:S01]  /*0110*/  LEA R2, R0.reuse, UR4, 0x4 ;  /* 0x0000000400027c11 */ /* 0x040fe2000f8e20ff */
[----:B----4-:R-:W-:Y:S01]  /*0120*/  IMAD.WIDE R22, R3, 0x8, R22 ;  /* 0x0000000803167825 */ /* 0x010fe200078e0216 */
[----:B------:R-:W-:-:S03]  /*0130*/  LEA R3, R0, UR8, 0x3 ;  /* 0x0000000800037c11 */ /* 0x000fc6000f8e18ff */
[----:B0-2--5:R-:W-:-:S07]  /*0140*/  IMAD.WIDE.U32 R20, R7, 0x8, R20 ;  /* 0x0000000807147825 */ /* 0x025fce00078e0014 */
.L_x_16:
[----:B--2---:R-:W2:Y:S04]  /*0150*/  LDG.E.64 R8, desc[UR10][R22.64+0x8] ;  /* 0x0000080a16087981 */ /* 0x004ea8000c1e1b00 */
[----:B------:R-:W2:Y:S04]  /*0160*/  LDG.E.64 R16, desc[UR10][R20.64+0x8] ;  /* 0x0000080a14107981 */ /* 0x000ea8000c1e1b00 */
[----:B------:R-:W3:Y:S04]  /*0170*/  LDG.E.64 R6, desc[UR10][R22.64] ;  /* 0x0000000a16067981 */ /* 0x000ee8000c1e1b00 */
[----:B------:R-:W3:Y:S01]  /*0180*/  LDG.E.64 R4, desc[UR10][R20.64] ;  /* 0x0000000a14047981 */ /* 0x000ee2000c1e1b00 */
[----:B------:R-:W-:Y:S01]  /*0190*/  IMAD.MOV.U32 R12, RZ, RZ, 0x0 ;  /* 0x00000000ff0c7424 */ /* 0x000fe200078e00ff */
[----:B------:R-:W-:Y:S01]  /*01a0*/  MOV R13, 0x3fd80000 ;  /* 0x3fd80000000d7802 */ /* 0x000fe20000000f00 */
[----:B------:R-:W-:Y:S01]  /*01b0*/  BSSY.RECONVERGENT B0, `(.L_x_0) ;  /* 0x000001c000007945 */ /* 0x000fe20003800200 */
[----:B--2---:R-:W-:-:S02]  /*01c0*/  DADD R8, R8, -R16 ;  /* 0x0000000008087229 */ /* 0x004fc40000000810 */
[----:B---3--:R-:W-:-:S06]  /*01d0*/  DADD R6, R6, -R4 ;  /* 0x0000000006067229 */ /* 0x008fcc0000000804 */
[----:B------:R-:W-:-:S08]  /*01e0*/  DMUL R8, R8, R8 ;  /* 0x0000000808087228 */ /* 0x000fd00000000000 */
[----:B------:R-:W-:-:S06]  /*01f0*/  DFMA R8, R6, R6, R8 ;  /* 0x000000060608722b */ /* 0x000fcc0000000008 */
[----:B0-----:R-:W0:Y:S04]  /*0200*/  MUFU.RSQ64H R11, R9 ;  /* 0x00000009000b7308 */ /* 0x001e280000001c00 */
[----:B------:R-:W-:-:S05]  /*0210*/  VIADD R10, R9, 0xfcb00000 ;  /* 0xfcb00000090a7836 */ /* 0x000fca0000000000 */
[----:B------:R-:W-:Y:S01]  /*0220*/  ISETP.GE.U32.AND P0, PT, R10, 0x7ca00000, PT ;  /* 0x7ca000000a00780c */ /* 0x000fe20003f06070 */
[----:B0-----:R-:W-:-:S08]  /*0230*/  DMUL R6, R10, R10 ;  /* 0x0000000a0a067228 */ /* 0x001fd00000000000 */
[----:B------:R-:W-:-:S08]  /*0240*/  DFMA R6, R8, -R6, 1 ;  /* 0x3ff000000806742b */ /* 0x000fd00000000806 */
[----:B------:R-:W-:Y:S02]  /*0250*/  DFMA R12, R6, R12, 0.5 ;  /* 0x3fe00000060c742b */ /* 0x000fe4000000000c */
[----:B------:R-:W-:-:S08]  /*0260*/  DMUL R6, R10, R6 ;  /* 0x000000060a067228 */ /* 0x000fd00000000000 */
[----:B------:R-:W-:-:S08]  /*0270*/  DFMA R24, R12, R6, R10 ;  /* 0x000000060c18722b */ /* 0x000fd0000000000a */
[----:B------:R-:W-:Y:S02]  /*0280*/  DMUL R12, R8, R24 ;  /* 0x00000018080c7228 */ /* 0x000fe40000000000 */
[----:B------:R-:W-:Y:S02]  /*0290*/  VIADD R7, R25, 0xfff00000 ;  /* 0xfff0000019077836 */ /* 0x000fe40000000000 */
[----:B------:R-:W-:-:S04]  /*02a0*/  IMAD.MOV.U32 R6, RZ, RZ, R24 ;  /* 0x000000ffff067224 */ /* 0x000fc800078e0018 */
[----:B------:R-:W-:-:S08]  /*02b0*/  DFMA R18, R12, -R12, R8 ;  /* 0x8000000c0c12722b */ /* 0x000fd00000000008 */
[----:B------:R-:W-:Y:S01]  /*02c0*/  DFMA R14, R18, R6, R12 ;  /* 0x00000006120e722b */ /* 0x000fe2000000000c */
[----:B------:R-:W-:Y:S10]  /*02d0*/  @!P0 BRA `(.L_x_1) ;  /* 0x0000000000248947 */ /* 0x000ff40003800000 */
[----:B------:R-:W-:Y:S01]  /*02e0*/  IMAD.MOV.U32 R14, RZ, RZ, R24 ;  /* 0x000000ffff0e7224 */ /* 0x000fe200078e0018 */
[----:B------:R-:W-:Y:S01]  /*02f0*/  MOV R15, R7 ;  /* 0x00000007000f7202 */ /* 0x000fe20000000f00 */
[----:B------:R-:W-:Y:S02]  /*0300*/  IMAD.MOV.U32 R6, RZ, RZ, R18 ;  /* 0x000000ffff067224 */ /* 0x000fe400078e0012 */
[----:B------:R-:W-:Y:S02]  /*0310*/  IMAD.MOV.U32 R11, RZ, RZ, R19 ;  /* 0x000000ffff0b7224 */ /* 0x000fe400078e0013 */
[----:B------:R-:W-:Y:S01]  /*0320*/  IMAD.MOV.U32 R24, RZ, RZ, R10 ;  /* 0x000000ffff187224 */ /* 0x000fe200078e000a */
[----:B------:R-:W-:Y:S01]  /*0330*/  MOV R10, 0x370 ;  /* 0x00000370000a7802 */ /* 0x000fe20000000f00 */
[----:B------:R-:W-:Y:S02]  /*0340*/  IMAD.MOV.U32 R18, RZ, RZ, R8 ;  /* 0x000000ffff127224 */ /* 0x000fe400078e0008 */
[----:B------:R-:W-:-:S07]  /*0350*/  IMAD.MOV.U32 R19, RZ, RZ, R9 ;  /* 0x000000ffff137224 */ /* 0x000fce00078e0009 */
[----:B------:R-:W-:Y:S05]  /*0360*/  CALL.REL.NOINC `($__internal_1_$__cuda_sm20_dsqrt_rn_f64_mediumpath_v1) ;  /* 0x0000001c004c7944 */ /* 0x000fea0003c00000 */
.L_x_1:
[----:B------:R-:W-:Y:S05]  /*0370*/  BSYNC.RECONVERGENT B0 ;  /* 0x0000000000007941 */ /* 0x000fea0003800200 */
.L_x_0:
[----:B------:R-:W0:Y:S02]  /*0380*/  LDC.64 R6, c[0x0][0x390] ;  /* 0x0000e400ff067b82 */ /* 0x000e240000000a00 */
[----:B0-----:R-:W2:Y:S01]  /*0390*/  LDG.E.64 R6, desc[UR10][R6.64] ;  /* 0x0000000a06067981 */ /* 0x001ea2000c1e1b00 */
[----:B------:R-:W-:Y:S01]  /*03a0*/  BSSY.RECONVERGENT B0, `(.L_x_2) ;  /* 0x000005e000007945 */ /* 0x000fe20003800200 */
[----:B--2---:R-:W-:-:S08]  /*03b0*/  DMUL R10, R6, R6 ;  /* 0x00000006060a7228 */ /* 0x004fd00000000000 */
[----:B------:R-:W-:-:S14]  /*03c0*/  DSETP.GT.AND P0, PT, R14, R10, PT ;  /* 0x0000000a0e00722a */ /* 0x000fdc0003f04000 */
[----:B------:R0:W-:Y:S04]  /*03d0*/  @P0 STS.64 [R3], RZ ;  /* 0x000000ff03000388 */ /* 0x0001e80000000a00 */
[----:B------:R0:W-:Y:S01]  /*03e0*/  @P0 STS.128 [R2], RZ ;  /* 0x000000ff02000388 */ /* 0x0001e20000000c00 */
[----:B------:R-:W-:Y:S05]  /*03f0*/  @P0 BRA `(.L_x_3) ;  /* 0x0000000400600947 */ /* 0x000fea0003800000 */
[C---:B------:R-:W-:Y:S01]  /*0400*/  DADD R10, R6.reuse, R6 ;  /* 0x00000000060a7229 */ /* 0x040fe20000000006 */
[----:B------:R-:W-:Y:S07]  /*0410*/  BSSY.RECONVERGENT B1, `(.L_x_4) ;  /* 0x0000017000017945 */ /* 0x000fee0003800200 */
[----:B------:R-:W-:Y:S01]  /*0420*/  DMUL R10, R6, R10 ;  /* 0x0000000a060a7228 */ /* 0x000fe20000000000 */
[----:B------:R-:W-:-:S05]  /*0430*/  IMAD.MOV.U32 R6, RZ, RZ, 0x1 ;  /* 0x00000001ff067424 */ /* 0x000fca00078e00ff */
[----:B------:R-:W1:Y:S02]  /*0440*/  MUFU.RCP64H R7, R11 ;  /* 0x0000000b00077308 */ /* 0x000e640000001800 */
[----:B-1----:R-:W-:-:S08]  /*0450*/  DFMA R12, -R10, R6, 1 ;  /* 0x3ff000000a0c742b */ /* 0x002fd00000000106 */
[----:B------:R-:W-:-:S08]  /*0460*/  DFMA R12, R12, R12, R12 ;  /* 0x0000000c0c0c722b */ /* 0x000fd0000000000c */
[----:B------:R-:W-:-:S08]  /*0470*/  DFMA R12, R6, R12, R6 ;  /* 0x0000000c060c722b */ /* 0x000fd00000000006 */
[----:B------:R-:W-:-:S08]  /*0480*/  DFMA R6, -R10, R12, 1 ;  /* 0x3ff000000a06742b */ /* 0x000fd0000000010c */
[----:B------:R-:W-:-:S08]  /*0490*/  DFMA R6, R12, R6, R12 ;  /* 0x000000060c06722b */ /* 0x000fd0000000000c */
[----:B------:R-:W-:-:S08]  /*04a0*/  DMUL R12, R8, -R6 ;  /* 0x80000006080c7228 */ /* 0x000fd00000000000 */
[--C-:B------:R-:W-:Y:S02]  /*04b0*/  DFMA R14, -R10, R12, -R8.reuse ;  /* 0x0000000c0a0e722b */ /* 0x100fe40000000908 */
[----:B------:R-:W-:-:S06]  /*04c0*/  DADD R8, -RZ, -R8 ;  /* 0x00000000ff087229 */ /* 0x000fcc0000000908 */
[----:B------:R-:W-:-:S04]  /*04d0*/  DFMA R6, R6, R14, R12 ;  /* 0x0000000e0606722b */ /* 0x000fc8000000000c */
[----:B------:R-:W-:-:S06]  /*04e0*/  FSETP.GEU.AND P1, PT, |R9|, 6.5827683646048100446e-37, PT ;  /* 0x036000000900780b */ /* 0x000fcc0003f2e200 */
[----:B------:R-:W-:-:S05]  /*04f0*/  FFMA R12, RZ, R11, R7 ;  /* 0x0000000bff0c7223 */ /* 0x000fca0000000007 */
[----:B------:R-:W-:-:S13]  /*0500*/  FSETP.GT.AND P0, PT, |R12|, 1.469367938527859385e-39, PT ;  /* 0x001000000c00780b */ /* 0x000fda0003f04200 */
[----:B------:R-:W-:Y:S05]  /*0510*/  @P0 BRA P1, `(.L_x_5) ;  /* 0x0000000000180947 */ /* 0x000fea0000800000 */
[----:B------:R-:W-:Y:S01]  /*0520*/  IMAD.MOV.U32 R13, RZ, RZ, R9 ;  /* 0x000000ffff0d7224 */ /* 0x000fe200078e0009 */
[----:B------:R-:W-:Y:S01]  /*0530*/  MOV R6, 0x560 ;  /* 0x0000056000067802 */ /* 0x000fe20000000f00 */
[----:B------:R-:W-:-:S07]  /*0540*/  IMAD.MOV.U32 R9, RZ, RZ, R11 ;  /* 0x000000ffff097224 */ /* 0x000fce00078e000b */
[----:B0-----:R-:W-:Y:S05]  /*0550*/  CALL.REL.NOINC `($__internal_0_$__cuda_sm20_div_rn_f64_full) ;  /* 0x0000001400647944 */ /* 0x001fea0003c00000 */
[----:B------:R-:W-:Y:S01]  /*0560*/  IMAD.MOV.U32 R6, RZ, RZ, R30 ;  /* 0x000000ffff067224 */ /* 0x000fe200078e001e */
[----:B------:R-:W-:-:S07]  /*0570*/  MOV R7, R31 ;  /* 0x0000001f00077202 */ /* 0x000fce0000000f00 */
.L_x_5:
[----:B------:R-:W-:Y:S05]  /*0580*/  BSYNC.RECONVERGENT B1 ;  /* 0x0000000000017941 */ /* 0x000fea0003800200 */
.L_x_4:
[----:B------:R-:W-:Y:S01]  /*0590*/  IMAD.MOV.U32 R8, RZ, RZ, 0x652b82fe ;  /* 0x652b82feff087424 */ /* 0x000fe200078e00ff */
[----:B------:R-:W-:Y:S01]  /*05a0*/  UMOV UR6, 0xfefa39ef ;  /* 0xfefa39ef00067882 */ /* 0x000fe20000000000 */
[----:B------:R-:W-:Y:S01]  /*05b0*/  IMAD.MOV.U32 R9, RZ, RZ, 0x3ff71547 ;  /* 0x3ff71547ff097424 */ /* 0x000fe200078e00ff */
[----:B------:R-:W-:Y:S01]  /*05c0*/  UMOV UR7, 0x3fe62e42 ;  /* 0x3fe62e4200077882 */ /* 0x000fe20000000000 */
[----:B------:R-:W-:Y:S01]  /*05d0*/  FSETP.GEU.AND P0, PT, |R7|, 4.1917929649353027344, PT ;  /* 0x4086232b0700780b */ /* 0x000fe20003f0e200 */
[----:B------:R-:W-:Y:S03]  /*05e0*/  BSSY.RECONVERGENT B1, `(.L_x_6) ;  /* 0x0000035000017945 */ /* 0x000fe60003800200 */
[----:B------:R-:W-:-:S08]  /*05f0*/  DFMA R8, R6, R8, 6.75539944105574400000e+15 ;  /* 0x433800000608742b */ /* 0x000fd00000000008 */
[----:B------:R-:W-:-:S08]  /*0600*/  DADD R10, R8, -6.75539944105574400000e+15 ;  /* 0xc3380000080a7429 */ /* 0x000fd00000000000 */
[----:B------:R-:W-:Y:S01]  /*0610*/  DFMA R12, R10, -UR6, R6 ;  /* 0x800000060a0c7c2b */ /* 0x000fe20008000006 */
[----:B------:R-:W-:Y:S01]  /*0620*/  UMOV UR6, 0x3b39803f ;  /* 0x3b39803f00067882 */ /* 0x000fe20000000000 */
[----:B------:R-:W-:-:S06]  /*0630*/  UMOV UR7, 0x3c7abc9e ;  /* 0x3c7abc9e00077882 */ /* 0x000fcc0000000000 */
[----:B------:R-:W-:Y:S01]  /*0640*/  DFMA R10, R10, -UR6, R12 ;  /* 0x800000060a0a7c2b */ /* 0x000fe2000800000c */
[----:B------:R-:W-:Y:S01]  /*0650*/  UMOV UR6, 0x69ce2bdf ;  /* 0x69ce2bdf00067882 */ /* 0x000fe20000000000 */
[----:B------:R-:W-:Y:S01]  /*0660*/  IMAD.MOV.U32 R12, RZ, RZ, -0x35dec16 ;  /* 0xfca213eaff0c7424 */ /* 0x000fe200078e00ff */
[----:B------:R-:W-:Y:S01]  /*0670*/  UMOV UR7, 0x3e5ade15 ;  /* 0x3e5ade1500077882 */ /* 0x000fe20000000000 */
[----:B------:R-:W-:-:S06]  /*0680*/  IMAD.MOV.U32 R13, RZ, RZ, 0x3e928af3 ;  /* 0x3e928af3ff0d7424 */ /* 0x000fcc00078e00ff */
[----:B------:R-:W-:Y:S01]  /*0690*/  DFMA R12, R10, UR6, R12 ;  /* 0x000000060a0c7c2b */ /* 0x000fe2000800000c */
[----:B------:R-:W-:Y:S01]  /*06a0*/  UMOV UR6, 0x62401315 ;  /* 0x6240131500067882 */ /* 0x000fe20000000000 */
[----:B------:R-:W-:-:S06]  /*06b0*/  UMOV UR7, 0x3ec71dee ;  /* 0x3ec71dee00077882 */ /* 0x000fcc0000000000 */
[----:B------:R-:W-:Y:S01]  /*06c0*/  DFMA R12, R10, R12, UR6 ;  /* 0x000000060a0c7e2b */ /* 0x000fe2000800000c */
        /* <DEDUP_REMOVED lines=20> */
[----:B------:R-:W-:-:S08]  /*0810*/  DFMA R12, R10, R12, UR6 ;  /* 0x000000060a0c7e2b */ /* 0x000fd0000800000c */
[----:B------:R-:W-:-:S08]  /*0820*/  DFMA R12, R10, R12, 1 ;  /* 0x3ff000000a0c742b */ /* 0x000fd0000000000c */
[----:B------:R-:W-:-:S10]  /*0830*/  DFMA R12, R10, R12, 1 ;  /* 0x3ff000000a0c742b */ /* 0x000fd4000000000c */
[----:B------:R-:W-:Y:S02]  /*0840*/  IMAD R11, R8, 0x100000, R13 ;  /* 0x00100000080b7824 */ /* 0x000fe400078e020d */
[----:B------:R-:W-:Y:S01]  /*0850*/  IMAD.MOV.U32 R10, RZ, RZ, R12 ;  /* 0x000000ffff0a7224 */ /* 0x000fe200078e000c */
[----:B------:R-:W-:Y:S06]  /*0860*/  @!P0 BRA `(.L_x_7) ;  /* 0x0000000000308947 */ /* 0x000fec0003800000 */
[----:B------:R-:W-:Y:S01]  /*0870*/  FSETP.GEU.AND P1, PT, |R7|, 4.2275390625, PT ;  /* 0x408748000700780b */ /* 0x000fe20003f2e200 */
[C---:B------:R-:W-:Y:S02]  /*0880*/  DADD R10, R6.reuse, +INF ;  /* 0x7ff00000060a7429 */ /* 0x040fe40000000000 */
[----:B------:R-:W-:-:S08]  /*0890*/  DSETP.GEU.AND P0, PT, R6, RZ, PT ;  /* 0x000000ff0600722a */ /* 0x000fd00003f0e000 */
[----:B------:R-:W-:Y:S02]  /*08a0*/  FSEL R10, R10, RZ, P0 ;  /* 0x000000ff0a0a7208 */ /* 0x000fe40000000000 */
[----:B------:R-:W-:Y:S02]  /*08b0*/  @!P1 LEA.HI R9, R8, R8, RZ, 0x1 ;  /* 0x0000000808099211 */ /* 0x000fe400078f08ff */
[----:B------:R-:W-:Y:S02]  /*08c0*/  FSEL R11, R11, RZ, P0 ;  /* 0x000000ff0b0b7208 */ /* 0x000fe40000000000 */
[----:B------:R-:W-:-:S04]  /*08d0*/  @!P1 SHF.R.S32.HI R9, RZ, 0x1, R9 ;  /* 0x00000001ff099819 */ /* 0x000fc80000011409 */
[----:B------:R-:W-:Y:S01]  /*08e0*/  @!P1 IADD3 R6, PT, PT, R8, -R9, RZ ;  /* 0x8000000908069210 */ /* 0x000fe20007ffe0ff */
[----:B------:R-:W-:-:S03]  /*08f0*/  @!P1 IMAD R13, R9, 0x100000, R13 ;  /* 0x00100000090d9824 */ /* 0x000fc600078e020d */
[----:B------:R-:W-:Y:S01]  /*0900*/  @!P1 LEA R7, R6, 0x3ff00000, 0x14 ;  /* 0x3ff0000006079811 */ /* 0x000fe200078ea0ff */
[----:B------:R-:W-:-:S06]  /*0910*/  @!P1 IMAD.MOV.U32 R6, RZ, RZ, RZ ;  /* 0x000000ffff069224 */ /* 0x000fcc00078e00ff */
[----:B------:R-:W-:-:S11]  /*0920*/  @!P1 DMUL R10, R12, R6 ;  /* 0x000000060c0a9228 */ /* 0x000fd60000000000 */
.L_x_7:
[----:B------:R-:W-:Y:S05]  /*0930*/  BSYNC.RECONVERGENT B1 ;  /* 0x0000000000017941 */ /* 0x000fea0003800200 */
.L_x_6:
[-C--:B------:R-:W-:Y:S01]  /*0940*/  DMUL R4, R4, R10.reuse ;  /* 0x0000000a04047228 */ /* 0x080fe20000000000 */
[----:B------:R1:W-:Y:S01]  /*0950*/  STS.64 [R3], R10 ;  /* 0x0000000a03007388 */ /* 0x0003e20000000a00 */
[----:B------:R-:W-:-:S07]  /*0960*/  DMUL R6, R16, R10 ;  /* 0x0000000a10067228 */ /* 0x000fce0000000000 */
[----:B------:R1:W-:Y:S04]  /*0970*/  STS.128 [R2], R4 ;  /* 0x0000000402007388 */ /* 0x0003e80000000c00 */
.L_x_3:
[----:B------:R-:W-:Y:S05]  /*0980*/  BSYNC.RECONVERGENT B0 ;  /* 0x0000000000007941 */ /* 0x000fea0003800200 */
.L_x_2:
[----:B------:R-:W-:Y:S01]  /*0990*/  BAR.SYNC.DEFER_BLOCKING 0x0 ;  /* 0x0000000000007b1d */ /* 0x000fe20000010000 */
[----:B------:R-:W-:-:S05]  /*09a0*/  ISETP.NE.AND P0, PT, R0, RZ, PT ;  /* 0x000000ff0000720c */ /* 0x000fca0003f05270 */
[----:B------:R-:W-:Y:S08]  /*09b0*/  BSSY.RECONVERGENT B0, `(.L_x_8) ;  /* 0x0000109000007945 */ /* 0x000ff00003800200 */
[----:B------:R-:W-:Y:S05]  /*09c0*/  @P0 BRA `(.L_x_9) ;  /* 0x00000010001c0947 */ /* 0x000fea0003800000 */
[----:B------:R-:W-:Y:S02]  /*09d0*/  CS2R R24, SRZ ;  /* 0x0000000000187805 */ /* 0x000fe4000001ff00 */
[----:B------:R-:W-:Y:S01]  /*09e0*/  CS2R R26, SRZ ;  /* 0x00000000001a7805 */ /* 0x000fe2000001ff00 */
[----:B------:R-:W-:Y:S01]  /*09f0*/  UMOV UR4, URZ ;  /* 0x000000ff00047c82 */ /* 0x000fe20008000000 */
[----:B------:R-:W-:-:S05]  /*0a00*/  UMOV UR6, UR5 ;  /* 0x0000000500067c82 */ /* 0x000fca0008000000 */
.L_x_10:
[----:B-1----:R-:W1:Y:S01]  /*0a10*/  LDS.128 R4, [UR6+-0x40] ;  /* 0xffffc006ff047984 */ /* 0x002e620008000c00 */
[----:B------:R-:W-:Y:S02]  /*0a20*/  UISETP.GE.U32.AND UP0, UPT, UR4, 0x4a0, UPT ;  /* 0x000004a00400788c */ /* 0x000fe4000bf06070 */
[----:B------:R-:W-:Y:S01]  /*0a30*/  UIADD3 UR7, UPT, UPT, UR4, 0x10, URZ ;  /* 0x0000001004077890 */ /* 0x000fe2000fffe0ff */
[----:B------:R-:W2:Y:S04]  /*0a40*/  LDS.128 R16, [UR6+-0x30] ;  /* 0xffffd006ff107984 */ /* 0x000ea80008000c00 */
[----:B------:R-:W3:Y:S02]  /*0a50*/  LDS.128 R8, [UR6+-0x20] ;  /* 0xffffe006ff087984 */ /* 0x000ee40008000c00 */
[----:B------:R-:W-:-:S02]  /*0a60*/  UMOV UR4, UR7 ;  /* 0x0000000700047c82 */ /* 0x000fc40008000000 */
[----:B------:R-:W4:Y:S01]  /*0a70*/  LDS.128 R12, [UR6+-0x10] ;  /* 0xfffff006ff0c7984 */ /* 0x000f220008000c00 */
[----:B-1----:R-:W-:Y:S02]  /*0a80*/  DADD R4, R4, R26 ;  /* 0x0000000004047229 */ /* 0x002fe4000000001a */
[----:B------:R-:W-:-:S06]  /*0a90*/  DADD R24, R24, R6 ;  /* 0x0000000018187229 */ /* 0x000fcc0000000006 */
[----:B--2---:R-:W-:Y:S02]  /*0aa0*/  DADD R16, R4, R16 ;  /* 0x0000000004107229 */ /* 0x004fe40000000010 */
[----:B------:R-:W1:Y:S01]  /*0ab0*/  LDS.128 R4, [UR6] ;  /* 0x00000006ff047984 */ /* 0x000e620008000c00 */
[----:B------:R-:W-:-:S05]  /*0ac0*/  DADD R24, R24, R18 ;  /* 0x0000000018187229 */ /* 0x000fca0000000012 */
[----:B---3--:R-:W-:Y:S02]  /*0ad0*/  DADD R8, R16, R8 ;  /* 0x0000000010087229 */ /* 0x008fe40000000008 */
[----:B------:R-:W2:Y:S01]  /*0ae0*/  LDS.128 R16, [UR6+0x10] ;  /* 0x00001006ff107984 */ /* 0x000ea20008000c00 */
[----:B------:R-:W-:-:S05]  /*0af0*/  DADD R24, R24, R10 ;  /* 0x0000000018187229 */ /* 0x000fca000000000a */
[----:B----4-:R-:W-:Y:S02]  /*0b00*/  DADD R12, R8, R12 ;  /* 0x00000000080c7229 */ /* 0x010fe4000000000c */
[----:B------:R-:W3:Y:S01]  /*0b10*/  LDS.128 R8, [UR6+0x20] ;  /* 0x00002006ff087984 */ /* 0x000ee20008000c00 */
[----:B------:R-:W-:-:S05]  /*0b20*/  DADD R24, R24, R14 ;  /* 0x0000000018187229 */ /* 0x000fca000000000e */
[----:B-1----:R-:W-:Y:S02]  /*0b30*/  DADD R4, R12, R4 ;  /* 0x000000000c047229 */ /* 0x002fe40000000004 */
[----:B------:R-:W1:Y:S01]  /*0b40*/  LDS.128 R12, [UR6+0x30] ;  /* 0x00003006ff0c7984 */ /* 0x000e620008000c00 */
[----:B------:R-:W-:Y:S01]  /*0b50*/  DADD R6, R24, R6 ;  /* 0x0000000018067229 */ /* 0x000fe20000000006 */
[----:B------:R-:W-:-:S04]  /*0b60*/  UIADD3 UR6, UPT, UPT, UR6, 0x80, URZ ;  /* 0x0000008006067890 */ /* 0x000fc8000fffe0ff */
[----:B--2---:R-:W-:-:S03]  /*0b70*/  DADD R4, R4, R16 ;  /* 0x0000000004047229 */ /* 0x004fc60000000010 */
[----:B------:R-:W-:-:S05]  /*0b80*/  DADD R6, R6, R18 ;  /* 0x0000000006067229 */ /* 0x000fca0000000012 */
[----:B---3--:R-:W-:-:S03]  /*0b90*/  DADD R4, R4, R8 ;  /* 0x0000000004047229 */ /* 0x008fc60000000008 */
[----:B------:R-:W-:-:S05]  /*0ba0*/  DADD R6, R6, R10 ;  /* 0x0000000006067229 */ /* 0x000fca000000000a */
[----:B-1----:R-:W-:-:S03]  /*0bb0*/  DADD R26, R4, R12 ;  /* 0x00000000041a7229 */ /* 0x002fc6000000000c */
[----:B------:R-:W-:Y:S01]  /*0bc0*/  DADD R24, R6, R14 ;  /* 0x0000000006187229 */ /* 0x000fe2000000000e */
[----:B------:R-:W-:Y:S10]  /*0bd0*/  BRA.U !UP0, `(.L_x_10) ;  /* 0xfffffffd088c7547 */ /* 0x000ff4000b83ffff */
[----:B------:R-:W1:Y:S01]  /*0be0*/  LDS.128 R4, [UR8] ;  /* 0x00000008ff047984 */ /* 0x000e620008000c00 */
[----:B------:R-:W-:-:S03]  /*0bf0*/  UMOV UR4, 0x18 ;  /* 0x0000001800047882 */ /* 0x000fc60000000000 */
[----:B------:R-:W2:Y:S04]  /*0c00*/  LDS.128 R12, [UR8+0x10] ;  /* 0x00001008ff0c7984 */ /* 0x000ea80008000c00 */
[----:B------:R-:W3:Y:S01]  /*0c10*/  LDS.128 R8, [UR8+0x20] ;  /* 0x00002008ff087984 */ /* 0x000ee20008000c00 */
[----:B-1----:R-:W-:-:S08]  /*0c20*/  DADD R4, RZ, R4 ;  /* 0x00000000ff047229 */ /* 0x002fd00000000004 */
[----:B------:R-:W-:Y:S02]  /*0c30*/  DADD R16, R4, R6 ;  /* 0x0000000004107229 */ /* 0x000fe40000000006 */
[----:B------:R-:W1:Y:S06]  /*0c40*/  LDS.128 R4, [UR8+0x30] ;  /* 0x00003008ff047984 */ /* 0x000e6c0008000c00 */
[----:B--2---:R-:W-:-:S08]  /*0c50*/  DADD R12, R16, R12 ;  /* 0x00000000100c7229 */ /* 0x004fd0000000000c */
[----:B------:R-:W-:Y:S02]  /*0c60*/  DADD R16, R12, R14 ;  /* 0x000000000c107229 */ /* 0x000fe4000000000e */
[----:B------:R-:W2:Y:S06]  /*0c70*/  LDS.128 R12, [UR8+0x40] ;  /* 0x00004008ff0c7984 */ /* 0x000eac0008000c00 */
[----:B---3--:R-:W-:-:S08]  /*0c80*/  DADD R8, R16, R8 ;  /* 0x0000000010087229 */ /* 0x008fd00000000008 */
[----:B------:R-:W-:Y:S02]  /*0c90*/  DADD R16, R8, R10 ;  /* 0x0000000008107229 */ /* 0x000fe4000000000a */
[----:B------:R-:W3:Y:S06]  /*0ca0*/  LDS.128 R8, [UR8+0x50] ;  /* 0x00005008ff087984 */ /* 0x000eec0008000c00 */
[----:B-1----:R-:W-:-:S08]  /*0cb0*/  DADD R4, R16, R4 ;  /* 0x0000000010047229 */ /* 0x002fd00000000004 */
        /* <DEDUP_REMOVED lines=18> */
[----:B------:R-:W-:-:S08]  /*0de0*/  DADD R4, R4, R6 ;  /* 0x0000000004047229 */ /* 0x000fd00000000006 */
[----:B--2---:R-:W-:-:S08]  /*0df0*/  DADD R4, R4, R12 ;  /* 0x0000000004047229 */ /* 0x004fd0000000000c */
[----:B------:R-:W-:-:S08]  /*0e00*/  DADD R4, R4, R14 ;  /* 0x0000000004047229 */ /* 0x000fd0000000000e */
[----:B---3--:R-:W-:-:S08]  /*0e10*/  DADD R4, R4, R8 ;  /* 0x0000000004047229 */ /* 0x008fd00000000008 */
[----:B------:R-:W-:-:S11]  /*0e20*/  DADD R16, R4, R10 ;  /* 0x0000000004107229 */ /* 0x000fd6000000000a */
.L_x_11:
[----:B------:R-:W-:Y:S02]  /*0e30*/  ULEA UR6, UR4, UR8, 0x3 ;  /* 0x0000000804067291 */ /* 0x000fe4000f8e18ff */
[----:B------:R-:W-:-:S04]  /*0e40*/  UIADD3 UR4, UPT, UPT, UR4, 0x48, URZ ;  /* 0x0000004804047890 */ /* 0x000fc8000fffe0ff */
[----:B------:R-:W-:-:S03]  /*0e50*/  UISETP.NE.AND UP0, UPT, UR4, 0x258, UPT ;  /* 0x000002580400788c */ /* 0x000fc6000bf05270 */
[----:B------:R-:W1:Y:S04]  /*0e60*/  LDS.128 R4, [UR6] ;  /* 0x00000006ff047984 */ /* 0x000e680008000c00 */
[----:B------:R-:W2:Y:S04]  /*0e70*/  LDS.128 R12, [UR6+0x10] ;  /* 0x00001006ff0c7984 */ /* 0x000ea80008000c00 */
[----:B------:R-:W3:Y:S01]  /*0e80*/  LDS.128 R8, [UR6+0x20] ;  /* 0x00002006ff087984 */ /* 0x000ee20008000c00 */
        /* <DEDUP_REMOVED lines=104> */
[----:B------:R-:W-:Y:S01]  /*1510*/  DADD R16, R4, R10 ;  /* 0x0000000004107229 */ /* 0x000fe2000000000a */
[----:B------:R-:W-:Y:S10]  /*1520*/  BRA.U UP0, `(.L_x_11) ;  /* 0xfffffff900407547 */ /* 0x000ff4000b83ffff */
[----:B------:R-:W1:Y:S01]  /*1530*/  MUFU.RCP64H R5, R17 ;  /* 0x0000001100057308 */ /* 0x000e620000001800 */
[----:B------:R-:W-:Y:S01]  /*1540*/  IMAD.MOV.U32 R4, RZ, RZ, 0x1 ;  /* 0x00000001ff047424 */ /* 0x000fe200078e00ff */
[----:B------:R-:W-:-:S05]  /*1550*/  FSETP.GEU.AND P1, PT, |R27|, 6.5827683646048100446e-37, PT ;  /* 0x036000001b00780b */ /* 0x000fca0003f2e200 */
[----:B-1----:R-:W-:-:S08]  /*1560*/  DFMA R6, -R16, R4, 1 ;  /* 0x3ff000001006742b */ /* 0x002fd00000000104 */
[----:B------:R-:W-:-:S08]  /*1570*/  DFMA R6, R6, R6, R6 ;  /* 0x000000060606722b */ /* 0x000fd00000000006 */
[----:B------:R-:W-:-:S08]  /*1580*/  DFMA R6, R4, R6, R4 ;  /* 0x000000060406722b */ /* 0x000fd00000000004 */
[----:B------:R-:W-:-:S08]  /*1590*/  DFMA R4, -R16, R6, 1 ;  /* 0x3ff000001004742b */ /* 0x000fd00000000106 */
[----:B------:R-:W-:-:S08]  /*15a0*/  DFMA R4, R6, R4, R6 ;  /* 0x000000040604722b */ /* 0x000fd00000000006 */
[----:B------:R-:W-:-:S08]  /*15b0*/  DMUL R6, R26, R4 ;  /* 0x000000041a067228 */ /* 0x000fd00000000000 */
[----:B------:R-:W-:-:S08]  /*15c0*/  DFMA R8, -R16, R6, R26 ;  /* 0x000000061008722b */ /* 0x000fd0000000011a */
[----:B------:R-:W-:-:S10]  /*15d0*/  DFMA R4, R4, R8, R6 ;  /* 0x000000080404722b */ /* 0x000fd40000000006 */
[----:B------:R-:W-:-:S05]  /*15e0*/  FFMA R6, RZ, R17, R5 ;  /* 0x00000011ff067223 */ /* 0x000fca0000000005 */
[----:B------:R-:W-:-:S13]  /*15f0*/  FSETP.GT.AND P0, PT, |R6|, 1.469367938527859385e-39, PT ;  /* 0x001000000600780b */ /* 0x000fda0003f04200 */
[----:B------:R-:W-:Y:S05]  /*1600*/  @P0 BRA P1, `(.L_x_12) ;  /* 0x0000000000200947 */ /* 0x000fea0000800000 */
[----:B------:R-:W-:Y:S01]  /*1610*/  IMAD.MOV.U32 R8, RZ, RZ, R26 ;  /* 0x000000ffff087224 */ /* 0x000fe200078e001a */
[----:B------:R-:W-:Y:S01]  /*1620*/  MOV R9, R17 ;  /* 0x0000001100097202 */ /* 0x000fe20000000f00 */
[----:B------:R-:W-:Y:S01]  /*1630*/  IMAD.MOV.U32 R13, RZ, RZ, R27 ;  /* 0x000000ffff0d7224 */ /* 0x000fe200078e001b */
[----:B------:R-:W-:Y:S01]  /*1640*/  MOV R6, 0x1670 ;  /* 0x0000167000067802 */ /* 0x000fe20000000f00 */
[----:B------:R-:W-:-:S07]  /*1650*/  IMAD.MOV.U32 R10, RZ, RZ, R16 ;  /* 0x000000ffff0a7224 */ /* 0x000fce00078e0010 */
[----:B0-----:R-:W-:Y:S05]  /*1660*/  CALL.REL.NOINC `($__internal_0_$__cuda_sm20_div_rn_f64_full) ;  /* 0x0000000400207944 */ /* 0x001fea0003c00000 */
[----:B------:R-:W-:Y:S02]  /*1670*/  IMAD.MOV.U32 R4, RZ, RZ, R30 ;  /* 0x000000ffff047224 */ /* 0x000fe400078e001e */
[----:B------:R-:W-:-:S07]  /*1680*/  IMAD.MOV.U32 R5, RZ, RZ, R31 ;  /* 0x000000ffff057224 */ /* 0x000fce00078e001f */
.L_x_12:
        /* <DEDUP_REMOVED lines=22> */
.L_x_13:
[----:B------:R-:W2:Y:S04]  /*17f0*/  LDG.E.64 R10, desc[UR10][R22.64+0x8] ;  /* 0x0000080a160a7981 */ /* 0x000ea8000c1e1b00 */
[----:B------:R-:W3:Y:S01]  /*1800*/  LDG.E.64 R8, desc[UR10][R22.64] ;  /* 0x0000000a16087981 */ /* 0x000ee2000c1e1b00 */
[----:B------:R-:W-:Y:S01]  /*1810*/  IMAD.MOV.U32 R12, RZ, RZ, 0x0 ;  /* 0x00000000ff0c7424 */ /* 0x000fe200078e00ff */
[----:B------:R-:W-:Y:S01]  /*1820*/  BSSY.RECONVERGENT B1, `(.L_x_14) ;  /* 0x000001d000017945 */ /* 0x000fe20003800200 */
[----:B------:R-:W-:Y:S01]  /*1830*/  IMAD.MOV.U32 R13, RZ, RZ, 0x3fd80000 ;  /* 0x3fd80000ff0d7424 */ /* 0x000fe200078e00ff */
[----:B------:R1:W-:Y:S04]  /*1840*/  STG.E.64 desc[UR10][R22.64], R4 ;  /* 0x0000000416007986 */ /* 0x0003e8000c101b0a */
[----:B------:R1:W-:Y:S01]  /*1850*/  STG.E.64 desc[UR10][R22.64+0x8], R6 ;  /* 0x0000080616007986 */ /* 0x0003e2000c101b0a */
[----:B--2---:R-:W-:-:S02]  /*1860*/  DADD R10, -R10, R6 ;  /* 0x000000000a0a7229 */ /* 0x004fc40000000106 */
[----:B---3--:R-:W-:-:S06]  /*1870*/  DADD R8, -R8, R4 ;  /* 0x0000000008087229 */ /* 0x008fcc0000000104 */
[----:B------:R-:W-:-:S08]  /*1880*/  DMUL R18, R10, R10 ;  /* 0x0000000a0a127228 */ /* 0x000fd00000000000 */
[----:B------:R-:W-:-:S06]  /*1890*/  DFMA R18, R8, R8, R18 ;  /* 0x000000080812722b */ /* 0x000fcc0000000012 */
[----:B------:R-:W2:Y:S04]  /*18a0*/  MUFU.RSQ64H R9, R19 ;  /* 0x0000001300097308 */ /* 0x000ea80000001c00 */
[----:B------:R-:W-:-:S05]  /*18b0*/  VIADD R8, R19, 0xfcb00000 ;  /* 0xfcb0000013087836 */ /* 0x000fca0000000000 */
[----:B------:R-:W-:Y:S01]  /*18c0*/  ISETP.GE.U32.AND P0, PT, R8, 0x7ca00000, PT ;  /* 0x7ca000000800780c */ /* 0x000fe20003f06070 */
[----:B--2---:R-:W-:-:S08]  /*18d0*/  DMUL R10, R8, R8 ;  /* 0x00000008080a7228 */ /* 0x004fd00000000000 */
[----:B------:R-:W-:-:S08]  /*18e0*/  DFMA R10, R18, -R10, 1 ;  /* 0x3ff00000120a742b */ /* 0x000fd0000000080a */
[----:B------:R-:W-:Y:S02]  /*18f0*/  DFMA R12, R10, R12, 0.5 ;  /* 0x3fe000000a0c742b */ /* 0x000fe4000000000c */
[----:B------:R-:W-:-:S08]  /*1900*/  DMUL R10, R8, R10 ;  /* 0x0000000a080a7228 */ /* 0x000fd00000000000 */
[----:B------:R-:W-:-:S08]  /*1910*/  DFMA R24, R12, R10, R8 ;  /* 0x0000000a0c18722b */ /* 0x000fd00000000008 */
[----:B------:R-:W-:Y:S02]  /*1920*/  DMUL R12, R18, R24 ;  /* 0x00000018120c7228 */ /* 0x000fe40000000000 */
[----:B------:R-:W-:Y:S01]  /*1930*/  VIADD R15, R25, 0xfff00000 ;  /* 0xfff00000190f7836 */ /* 0x000fe20000000000 */
[----:B------:R-:W-:-:S05]  /*1940*/  MOV R14, R24 ;  /* 0x00000018000e7202 */ /* 0x000fca0000000f00 */
[----:B------:R-:W-:-:S08]  /*1950*/  DFMA R10, R12, -R12, R18 ;  /* 0x8000000c0c0a722b */ /* 0x000fd00000000012 */
[----:B------:R-:W-:Y:S01]  /*1960*/  DFMA R16, R10, R14, R12 ;  /* 0x0000000e0a10722b */ /* 0x000fe2000000000c */
[----:B-1----:R-:W-:Y:S10]  /*1970*/  @!P0 BRA `(.L_x_15) ;  /* 0x00000000001c8947 */ /* 0x002ff40003800000 */
[----:B------:R-:W-:Y:S02]  /*1980*/  IMAD.MOV.U32 R14, RZ, RZ, R24 ;  /* 0x000000ffff0e7224 */ /* 0x000fe400078e0018 */
[----:B------:R-:W-:Y:S01]  /*1990*/  IMAD.MOV.U32 R6, RZ, RZ, R10 ;  /* 0x000000ffff067224 */ /* 0x000fe200078e000a */
[----:B------:R-:W-:Y:S01]  /*19a0*/  MOV R10, 0x19d0 ;  /* 0x000019d0000a7802 */ /* 0x000fe20000000f00 */
[----:B------:R-:W-:-:S07]  /*19b0*/  IMAD.MOV.U32 R24, RZ, RZ, R8 ;  /* 0x000000ffff187224 */ /* 0x000fce00078e0008 */
[----:B0-----:R-:W-:Y:S05]  /*19c0*/  CALL.REL.NOINC `($__internal_1_$__cuda_sm20_dsqrt_rn_f64_mediumpath_v1) ;  /* 0x0000000400b47944 */ /* 0x001fea0003c00000 */
[----:B------:R-:W-:Y:S02]  /*19d0*/  IMAD.MOV.U32 R16, RZ, RZ, R14 ;  /* 0x000000ffff107224 */ /* 0x000fe400078e000e */
[----:B------:R-:W-:-:S07]  /*19e0*/  IMAD.MOV.U32 R17, RZ, RZ, R15 ;  /* 0x000000ffff117224 */ /* 0x000fce00078e000f */
.L_x_15:
[----:B------:R-:W-:Y:S05]  /*19f0*/  BSYNC.RECONVERGENT B1 ;  /* 0x0000000000017941 */ /* 0x000fea0003800200 */
.L_x_14:
[----:B------:R-:W1:Y:S01]  /*1a00*/  S2UR UR6, SR_CgaCtaId ;  /* 0x00000000000679c3 */ /* 0x000e620000008800 */
[----:B------:R-:W-:Y:S02]  /*1a10*/  UMOV UR4, 0x400 ;  /* 0x0000040000047882 */ /* 0x000fe40000000000 */
[----:B-1----:R-:W-:-:S09]  /*1a20*/  ULEA UR4, UR6, UR4, 0x18 ;  /* 0x0000000406047291 */ /* 0x002fd2000f8ec0ff */
[----:B------:R2:W-:Y:S03]  /*1a30*/  STS.64 [UR4+0x3840], R16 ;  /* 0x00384010ff007988 */ /* 0x0005e60008000a04 */
.L_x_9:
[----:B------:R-:W-:Y:S05]  /*1a40*/  BSYNC.RECONVERGENT B0 ;  /* 0x0000000000007941 */ /* 0x000fea0003800200 */
.L_x_8:
[----:B------:R-:W3:Y:S08]  /*1a50*/  S2UR UR4, SR_CgaCtaId ;  /* 0x00000000000479c3 */ /* 0x000ef00000008800 */
[----:B------:R-:W-:Y:S06]  /*1a60*/  BAR.SYNC.DEFER_BLOCKING 0x0 ;  /* 0x0000000000007b1d */ /* 0x000fec0000010000 */
[----:B------:R-:W-:Y:S01]  /*1a70*/  UMOV UR8, 0x400 ;  /* 0x0000040000087882 */ /* 0x000fe20000000000 */
[----:B------:R-:W-:Y:S01]  /*1a80*/  UMOV UR6, 0xeb1c432d ;  /* 0xeb1c432d00067882 */ /* 0x000fe20000000000 */
[----:B------:R-:W-:Y:S01]  /*1a90*/  UMOV UR7, 0x3f1a36e2 ;  /* 0x3f1a36e200077882 */ /* 0x000fe20000000000 */
[----:B---3--:R-:W-:-:S09]  /*1aa0*/  ULEA UR8, UR4, UR8, 0x18 ;  /* 0x0000000804087291 */ /* 0x008fd2000f8ec0ff */
[----:B-1----:R-:W1:Y:S02]  /*1ab0*/  LDS.64 R4, [UR8+0x3840] ;  /* 0x00384008ff047984 */ /* 0x002e640008000a00 */
[----:B-1----:R-:W-:-:S14]  /*1ac0*/  DSETP.GT.AND P0, PT, R4, UR6, PT ;  /* 0x0000000604007e2a */ /* 0x002fdc000bf04000 */
[----:B------:R-:W-:Y:S05]  /*1ad0*/  @P0 BRA `(.L_x_16) ;  /* 0xffffffe4009c0947 */ /* 0x000fea000383ffff */
[----:B------:R-:W-:Y:S05]  /*1ae0*/  EXIT ;  /* 0x000000000000794d */ /* 0x000fea0003800000 */
        .weak           $__internal_0_$__cuda_sm20_div_rn_f64_full
        .type           $__internal_0_$__cuda_sm20_div_rn_f64_full,@function
        .size           $__internal_0_$__cuda_sm20_div_rn_f64_full,($__internal_1_$__cuda_sm20_dsqrt_rn_f64_mediumpath_v1 - $__internal_0_$__cuda_sm20_div_rn_f64_full)
$__internal_0_$__cuda_sm20_div_rn_f64_full:
[----:B------:R-:W-:Y:S01]  /*1af0*/  FSETP.GEU.AND P2, PT, |R13|, 1.469367938527859385e-39, PT ;  /* 0x001000000d00780b */ /* 0x000fe20003f4e200 */
[----:B------:R-:W-:Y:S01]  /*1b00*/  IMAD.MOV.U32 R26, RZ, RZ, 0x1ca00000 ;  /* 0x1ca00000ff1a7424 */ /* 0x000fe200078e00ff */
[C---:B------:R-:W-:Y:S01]  /*1b10*/  FSETP.GEU.AND P0, PT, |R9|.reuse, 1.469367938527859385e-39, PT ;  /* 0x001000000900780b */ /* 0x040fe20003f0e200 */
[----:B------:R-:W-:Y:S01]  /*1b20*/  IMAD.MOV.U32 R30, RZ, RZ, 0x1 ;  /* 0x00000001ff1e7424 */ /* 0x000fe200078e00ff */
[----:B------:R-:W-:Y:S01]  /*1b30*/  MOV R12, R8 ;  /* 0x00000008000c7202 */ /* 0x000fe20000000f00 */
[----:B------:R-:W-:Y:S01]  /*1b40*/  IMAD.MOV.U32 R8, RZ, RZ, R10 ;  /* 0x000000ffff087224 */ /* 0x000fe200078e000a */
[----:B------:R-:W-:Y:S01]  /*1b50*/  LOP3.LUT R11, R9, 0x800fffff, RZ, 0xc0, !PT ;  /* 0x800fffff090b7812 */ /* 0x000fe200078ec0ff */
[----:B------:R-:W-:Y:S01]  /*1b60*/  BSSY.RECONVERGENT B2, `(.L_x_17) ;  /* 0x0000051000027945 */ /* 0x000fe20003800200 */
[----:B------:R-:W-:Y:S02]  /*1b70*/  LOP3.LUT R7, R13, 0x7ff00000, RZ, 0xc0, !PT ;  /* 0x7ff000000d077812 */ /* 0x000fe400078ec0ff */
[----:B------:R-:W-:-:S02]  /*1b80*/  LOP3.LUT R11, R11, 0x3ff00000, RZ, 0xfc, !PT ;  /* 0x3ff000000b0b7812 */ /* 0x000fc400078efcff */
[C---:B------:R-:W-:Y:S01]  /*1b90*/  LOP3.LUT R28, R9.reuse, 0x7ff00000, RZ, 0xc0, !PT ;  /* 0x7ff00000091c7812 */ /* 0x040fe200078ec0ff */
[----:B------:R-:W-:Y:S01]  /*1ba0*/  @!P2 IMAD.MOV.U32 R18, RZ, RZ, RZ ;  /* 0x000000ffff12a224 */ /* 0x000fe200078e00ff */
[----:B------:R-:W-:Y:S01]  /*1bb0*/  @!P2 LOP3.LUT R14, R9, 0x7ff00000, RZ, 0xc0, !PT ;  /* 0x7ff00000090ea812 */ /* 0x000fe200078ec0ff */
[----:B------:R-:W-:Y:S01]  /*1bc0*/  @!P0 DMUL R10, R8, 8.98846567431157953865e+307 ;  /* 0x7fe00000080a8828 */ /* 0x000fe20000000000 */
[C---:B------:R-:W-:Y:S02]  /*1bd0*/  ISETP.GE.U32.AND P1, PT, R7.reuse, R28, PT ;  /* 0x0000001c0700720c */ /* 0x040fe40003f26070 */
[----:B------:R-:W-:Y:S02]  /*1be0*/  @!P2 ISETP.GE.U32.AND P3, PT, R7, R14, PT ;  /* 0x0000000e0700a20c */ /* 0x000fe40003f66070 */
[C---:B------:R-:W-:Y:S01]  /*1bf0*/  SEL R15, R26.reuse, 0x63400000, !P1 ;  /* 0x634000001a0f7807 */ /* 0x040fe20004800000 */
[----:B------:R-:W0:Y:S01]  /*1c00*/  MUFU.RCP64H R31, R11 ;  /* 0x0000000b001f7308 */ /* 0x000e220000001800 */
[----:B------:R-:W-:-:S02]  /*1c10*/  @!P2 SEL R19, R26, 0x63400000, !P3 ;  /* 0x634000001a13a807 */ /* 0x000fc40005800000 */
[--C-:B------:R-:W-:Y:S02]  /*1c20*/  LOP3.LUT R15, R15, 0x800fffff, R13.reuse, 0xf8, !PT ;  /* 0x800fffff0f0f7812 */ /* 0x100fe400078ef80d */
[----:B------:R-:W-:Y:S02]  /*1c30*/  @!P2 LOP3.LUT R14, R19, 0x80000000, R13, 0xf8, !PT ;  /* 0x80000000130ea812 */ /* 0x000fe400078ef80d */
[----:B------:R-:W-:Y:S02]  /*1c40*/  MOV R27, R7 ;  /* 0x00000007001b7202 */ /* 0x000fe40000000f00 */
[----:B------:R-:W-:Y:S01]  /*1c50*/  @!P2 LOP3.LUT R19, R14, 0x100000, RZ, 0xfc, !PT ;  /* 0x001000000e13a812 */ /* 0x000fe200078efcff */
[----:B------:R-:W-:Y:S01]  /*1c60*/  IMAD.MOV.U32 R14, RZ, RZ, R12 ;  /* 0x000000ffff0e7224 */ /* 0x000fe200078e000c */
[----:B------:R-:W-:-:S05]  /*1c70*/  @!P0 LOP3.LUT R28, R11, 0x7ff00000, RZ, 0xc0, !PT ;  /* 0x7ff000000b1c8812 */ /* 0x000fca00078ec0ff */
[----:B------:R-:W-:Y:S02]  /*1c80*/  @!P2 DFMA R14, R14, 2, -R18 ;  /* 0x400000000e0ea82b */ /* 0x000fe40000000812 */
[----:B0-----:R-:W-:-:S08]  /*1c90*/  DFMA R18, R30, -R10, 1 ;  /* 0x3ff000001e12742b */ /* 0x001fd0000000080a */
[----:B------:R-:W-:Y:S01]  /*1ca0*/  DFMA R18, R18, R18, R18 ;  /* 0x000000121212722b */ /* 0x000fe20000000012 */
[----:B------:R-:W-:-:S05]  /*1cb0*/  @!P2 LOP3.LUT R27, R15, 0x7ff00000, RZ, 0xc0, !PT ;  /* 0x7ff000000f1ba812 */ /* 0x000fca00078ec0ff */
[----:B------:R-:W-:Y:S02]  /*1cc0*/  VIADD R29, R27, 0xffffffff ;  /* 0xffffffff1b1d7836 */ /* 0x000fe40000000000 */
[----:B------:R-:W-:-:S03]  /*1cd0*/  DFMA R30, R30, R18, R30 ;  /* 0x000000121e1e722b */ /* 0x000fc6000000001e */
[----:B------:R-:W-:Y:S01]  /*1ce0*/  ISETP.GT.U32.AND P0, PT, R29, 0x7feffffe, PT ;  /* 0x7feffffe1d00780c */ /* 0x000fe20003f04070 */
[----:B------:R-:W-:-:S04]  /*1cf0*/  VIADD R29, R28, 0xffffffff ;  /* 0xffffffff1c1d7836 */ /* 0x000fc80000000000 */
[----:B------:R-:W-:Y:S01]  /*1d00*/  DFMA R32, R30, -R10, 1 ;  /* 0x3ff000001e20742b */ /* 0x000fe2000000080a */
[----:B------:R-:W-:-:S07]  /*1d10*/  ISETP.GT.U32.OR P0, PT, R29, 0x7feffffe, P0 ;  /* 0x7feffffe1d00780c */ /* 0x000fce0000704470 */
[----:B------:R-:W-:-:S08]  /*1d20*/  DFMA R32, R30, R32, R30 ;  /* 0x000000201e20722b */ /* 0x000fd0000000001e */
[----:B------:R-:W-:-:S08]  /*1d30*/  DMUL R30, R32, R14 ;  /* 0x0000000e201e7228 */ /* 0x000fd00000000000 */
[----:B------:R-:W-:-:S08]  /*1d40*/  DFMA R18, R30, -R10, R14 ;  /* 0x8000000a1e12722b */ /* 0x000fd0000000000e */
[----:B------:R-:W-:Y:S01]  /*1d50*/  DFMA R18, R32, R18, R30 ;  /* 0x000000122012722b */ /* 0x000fe2000000001e */
[----:B------:R-:W-:Y:S10]  /*1d60*/  @P0 BRA `(.L_x_18) ;  /* 0x00000000006c0947 */ /* 0x000ff40003800000 */
[----:B------:R-:W-:-:S04]  /*1d70*/  LOP3.LUT R12, R9, 0x7ff00000, RZ, 0xc0, !PT ;  /* 0x7ff00000090c7812 */ /* 0x000fc800078ec0ff */
[CC--:B------:R-:W-:Y:S02]  /*1d80*/  VIADDMNMX R13, R7.reuse, -R12.reuse, 0xb9600000, !PT ;  /* 0xb9600000070d7446 */ /* 0x0c0fe4000780090c */
[----:B------:R-:W-:Y:S01]  /*1d90*/  ISETP.GE.U32.AND P0, PT, R7, R12, PT ;  /* 0x0000000c0700720c */ /* 0x000fe20003f06070 */
[----:B------:R-:W-:Y:S01]  /*1da0*/  IMAD.MOV.U32 R12, RZ, RZ, RZ ;  /* 0x000000ffff0c7224 */ /* 0x000fe200078e00ff */
[----:B------:R-:W-:Y:S02]  /*1db0*/  VIMNMX R7, PT, PT, R13, 0x46a00000, PT ;  /* 0x46a000000d077848 */ /* 0x000fe40003fe0100 */
[----:B------:R-:W-:-:S05]  /*1dc0*/  SEL R26, R26, 0x63400000, !P0 ;  /* 0x634000001a1a7807 */ /* 0x000fca0004000000 */
[----:B------:R-:W-:-:S04]  /*1dd0*/  IMAD.IADD R7, R7, 0x1, -R26 ;  /* 0x0000000107077824 */ /* 0x000fc800078e0a1a */
[----:B------:R-:W-:-:S06]  /*1de0*/  VIADD R13, R7, 0x7fe00000 ;  /* 0x7fe00000070d7836 */ /* 0x000fcc0000000000 */
[----:B------:R-:W-:-:S10]  /*1df0*/  DMUL R30, R18, R12 ;  /* 0x0000000c121e7228 */ /* 0x000fd40000000000 */
[----:B------:R-:W-:-:S13]  /*1e00*/  FSETP.GTU.AND P0, PT, |R31|, 1.469367938527859385e-39, PT ;  /* 0x001000001f00780b */ /* 0x000fda0003f0c200 */
[----:B------:R-:W-:Y:S05]  /*1e10*/  @P0 BRA `(.L_x_19) ;  /* 0x0000000000940947 */ /* 0x000fea0003800000 */
[----:B------:R-:W-:Y:S01]  /*1e20*/  DFMA R10, R18, -R10, R14 ;  /* 0x8000000a120a722b */ /* 0x000fe2000000000e */
[----:B------:R-:W-:-:S09]  /*1e30*/  MOV R12, RZ ;  /* 0x000000ff000c7202 */ /* 0x000fd20000000f00 */
[C---:B------:R-:W-:Y:S02]  /*1e40*/  FSETP.NEU.AND P0, PT, R11.reuse, RZ, PT ;  /* 0x000000ff0b00720b */ /* 0x040fe40003f0d000 */
[----:B------:R-:W-:-:S04]  /*1e50*/  LOP3.LUT R9, R11, 0x80000000, R9, 0x48, !PT ;  /* 0x800000000b097812 */ /* 0x000fc800078e4809 */
[----:B------:R-:W-:-:S07]  /*1e60*/  LOP3.LUT R13, R9, R13, RZ, 0xfc, !PT ;  /* 0x0000000d090d7212 */ /* 0x000fce00078efcff */
[----:B------:R-:W-:Y:S05]  /*1e70*/  @!P0 BRA `(.L_x_19) ;  /* 0x00000000007c8947 */ /* 0x000fea0003800000 */
[----:B------:R-:W-:Y:S01]  /*1e80*/  IMAD.MOV R11, RZ, RZ, -R7 ;  /* 0x000000ffff0b7224 */ /* 0x000fe200078e0a07 */
[----:B------:R-:W-:Y:S01]  /*1e90*/  DMUL.RP R12, R18, R12 ;  /* 0x0000000c120c7228 */ /* 0x000fe20000008000 */
[----:B------:R-:W-:Y:S01]  /*1ea0*/  IMAD.MOV.U32 R10, RZ, RZ, RZ ;  /* 0x000000ffff0a7224 */ /* 0x000fe200078e00ff */
[----:B------:R-:W-:-:S05]  /*1eb0*/  IADD3 R7, PT, PT, -R7, -0x43300000, RZ ;  /* 0xbcd0000007077810 */ /* 0x000fca0007ffe1ff */
[----:B------:R-:W-:-:S03]  /*1ec0*/  DFMA R10, R30, -R10, R18 ;  /* 0x8000000a1e0a722b */ /* 0x000fc60000000012 */
[----:B------:R-:W-:-:S07]  /*1ed0*/  LOP3.LUT R9, R13, R9, RZ, 0x3c, !PT ;  /* 0x000000090d097212 */ /* 0x000fce00078e3cff */
[----:B------:R-:W-:-:S04]  /*1ee0*/  FSETP.NEU.AND P0, PT, |R11|, R7, PT ;  /* 0x000000070b00720b */ /* 0x000fc80003f0d200 */
[----:B------:R-:W-:Y:S02]  /*1ef0*/  FSEL R30, R12, R30, !P0 ;  /* 0x0000001e0c1e7208 */ /* 0x000fe40004000000 */
[----:B------:R-:W-:Y:S01]  /*1f00*/  FSEL R31, R9, R31, !P0 ;  /* 0x0000001f091f7208 */ /* 0x000fe20004000000 */
[----:B------:R-:W-:Y:S06]  /*1f10*/  BRA `(.L_x_19) ;  /* 0x0000000000547947 */ /* 0x000fec0003800000 */
.L_x_18:
[----:B------:R-:W-:-:S14]  /*1f20*/  DSETP.NAN.AND P0, PT, R12, R12, PT ;  /* 0x0000000c0c00722a */ /* 0x000fdc0003f08000 */
[----:B------:R-:W-:Y:S05]  /*1f30*/  @P0 BRA `(.L_x_20) ;  /* 0x0000000000440947 */ /* 0x000fea0003800000 */
[----:B------:R-:W-:-:S14]  /*1f40*/  DSETP.NAN.AND P0, PT, R8, R8, PT ;  /* 0x000000080800722a */ /* 0x000fdc0003f08000 */
[----:B------:R-:W-:Y:S05]  /*1f50*/  @P0 BRA `(.L_x_21) ;  /* 0x0000000000300947 */ /* 0x000fea0003800000 */
[----:B------:R-:W-:Y:S01]  /*1f60*/  ISETP.NE.AND P0, PT, R27, R28, PT ;  /* 0x0000001c1b00720c */ /* 0x000fe20003f05270 */
[----:B------:R-:W-:Y:S02]  /*1f70*/  IMAD.MOV.U32 R30, RZ, RZ, 0x0 ;  /* 0x00000000ff1e7424 */ /* 0x000fe400078e00ff */
[----:B------:R-:W-:-:S10]  /*1f80*/  IMAD.MOV.U32 R31, RZ, RZ, -0x80000 ;  /* 0xfff80000ff1f7424 */ /* 0x000fd400078e00ff */
[----:B------:R-:W-:Y:S05]  /*1f90*/  @!P0 BRA `(.L_x_19) ;  /* 0x0000000000348947 */ /* 0x000fea0003800000 */
[----:B------:R-:W-:Y:S02]  /*1fa0*/  ISETP.NE.AND P0, PT, R27, 0x7ff00000, PT ;  /* 0x7ff000001b00780c */ /* 0x000fe40003f05270 */
[----:B------:R-:W-:Y:S02]  /*1fb0*/  LOP3.LUT R31, R13, 0x80000000, R9, 0x48, !PT ;  /* 0x800000000d1f7812 */ /* 0x000fe400078e4809 */
[----:B------:R-:W-:-:S13]  /*1fc0*/  ISETP.EQ.OR P0, PT, R28, RZ, !P0 ;  /* 0x000000ff1c00720c */ /* 0x000fda0004702670 */
[----:B------:R-:W-:Y:S01]  /*1fd0*/  @P0 LOP3.LUT R7, R31, 0x7ff00000, RZ, 0xfc, !PT ;  /* 0x7ff000001f070812 */ /* 0x000fe200078efcff */
[----:B------:R-:W-:Y:S01]  /*1fe0*/  @!P0 IMAD.MOV.U32 R30, RZ, RZ, RZ ;  /* 0x000000ffff1e8224 */ /* 0x000fe200078e00ff */
[----:B------:R-:W-:-:S03]  /*1ff0*/  @P0 MOV R30, RZ ;  /* 0x000000ff001e0202 */ /* 0x000fc60000000f00 */
[----:B------:R-:W-:Y:S01]  /*2000*/  @P0 IMAD.MOV.U32 R31, RZ, RZ, R7 ;  /* 0x000000ffff1f0224 */ /* 0x000fe200078e0007 */
[----:B------:R-:W-:Y:S06]  /*2010*/  BRA `(.L_x_19) ;  /* 0x0000000000147947 */ /* 0x000fec0003800000 */
.L_x_21:
[----:B------:R-:W-:Y:S01]  /*2020*/  LOP3.LUT R31, R9, 0x80000, RZ, 0xfc, !PT ;  /* 0x00080000091f7812 */ /* 0x000fe200078efcff */
[----:B------:R-:W-:Y:S01]  /*2030*/  IMAD.MOV.U32 R30, RZ, RZ, R8 ;  /* 0x000000ffff1e7224 */ /* 0x000fe200078e0008 */
[----:B------:R-:W-:Y:S06]  /*2040*/  BRA `(.L_x_19) ;  /* 0x0000000000087947 */ /* 0x000fec0003800000 */
.L_x_20:
[----:B------:R-:W-:Y:S01]  /*2050*/  LOP3.LUT R31, R13, 0x80000, RZ, 0xfc, !PT ;  /* 0x000800000d1f7812 */ /* 0x000fe200078efcff */
[----:B------:R-:W-:-:S07]  /*2060*/  IMAD.MOV.U32 R30, RZ, RZ, R12 ;  /* 0x000000ffff1e7224 */ /* 0x000fce00078e000c */
.L_x_19:
[----:B------:R-:W-:Y:S05]  /*2070*/  BSYNC.RECONVERGENT B2 ;  /* 0x0000000000027941 */ /* 0x000fea0003800200 */
.L_x_17:
[----:B------:R-:W-:-:S04]  /*2080*/  IMAD.MOV.U32 R7, RZ, RZ, 0x0 ;  /* 0x00000000ff077424 */ /* 0x000fc800078e00ff */
[----:B------:R-:W-:Y:S05]  /*2090*/  RET.REL.NODEC R6 `(_Z10mean_shiftPdS_S_) ;  /* 0xffffffdc06d87950 */ /* 0x000fea0003c3ffff */
        .weak           $__internal_1_$__cuda_sm20_dsqrt_rn_f64_mediumpath_v1
        .type           $__internal_1_$__cuda_sm20_dsqrt_rn_f64_mediumpath_v1,@function
        .size           $__internal_1_$__cuda_sm20_dsqrt_rn_f64_mediumpath_v1,(.L_x_28 - $__internal_1_$__cuda_sm20_dsqrt_rn_f64_mediumpath_v1)
$__internal_1_$__cuda_sm20_dsqrt_rn_f64_mediumpath_v1:
[----:B------:R-:W-:Y:S01]  /*20a0*/  ISETP.GE.U32.AND P0, PT, R24, -0x3400000, PT ;  /* 0xfcc000001800780c */ /* 0x000fe20003f06070 */
[----:B------:R-:W-:Y:S01]  /*20b0*/  BSSY.RECONVERGENT B2, `(.L_x_22) ;  /* 0x0000024000027945 */ /* 0x000fe20003800200 */
[----:B------:R-:W-:-:S11]  /*20c0*/  IMAD.MOV.U32 R7, RZ, RZ, R11 ;  /* 0x000000ffff077224 */ /* 0x000fd600078e000b */
[----:B------:R-:W-:Y:S05]  /*20d0*/  @!P0 BRA `(.L_x_23) ;  /* 0x0000000000208947 */ /* 0x000fea0003800000 */
[----:B------:R-:W-:-:S10]  /*20e0*/  DFMA.RM R6, R6, R14, R12 ;  /* 0x0000000e0606722b */ /* 0x000fd4000000400c */
[----:B------:R-:W-:-:S04]  /*20f0*/  IADD3 R12, P0, PT, R6, 0x1, RZ ;  /* 0x00000001060c7810 */ /* 0x000fc80007f1e0ff */
[----:B------:R-:W-:-:S06]  /*2100*/  IADD3.X R13, PT, PT, RZ, R7, RZ, P0, !PT ;  /* 0x00000007ff0d7210 */ /* 0x000fcc00007fe4ff */
[----:B------:R-:W-:-:S08]  /*2110*/  DFMA.RP R18, -R6, R12, R18 ;  /* 0x0000000c0612722b */ /* 0x000fd00000008112 */
[----:B------:R-:W-:-:S06]  /*2120*/  DSETP.GT.AND P0, PT, R18, RZ, PT ;  /* 0x000000ff1200722a */ /* 0x000fcc0003f04000 */
[----:B------:R-:W-:Y:S02]  /*2130*/  FSEL R6, R12, R6, P0 ;  /* 0x000000060c067208 */ /* 0x000fe40000000000 */
[----:B------:R-:W-:Y:S01]  /*2140*/  FSEL R7, R13, R7, P0 ;  /* 0x000000070d077208 */ /* 0x000fe20000000000 */
[----:B------:R-:W-:Y:S06]  /*2150*/  BRA `(.L_x_24) ;  /* 0x0000000000647947 */ /* 0x000fec0003800000 */
.L_x_23:
[----:B------:R-:W-:-:S14]  /*2160*/  DSETP.NE.AND P0, PT, R18, RZ, PT ;  /* 0x000000ff1200722a */ /* 0x000fdc0003f05000 */
[----:B------:R-:W-:Y:S05]  /*2170*/  @!P0 BRA `(.L_x_25) ;  /* 0x0000000000588947 */ /* 0x000fea0003800000 */
[----:B------:R-:W-:-:S13]  /*2180*/  ISETP.GE.AND P0, PT, R19, RZ, PT ;  /* 0x000000ff1300720c */ /* 0x000fda0003f06270 */
[----:B------:R-:W-:Y:S02]  /*2190*/  @!P0 IMAD.MOV.U32 R6, RZ, RZ, 0x0 ;  /* 0x00000000ff068424 */ /* 0x000fe400078e00ff */
[----:B------:R-:W-:Y:S01]  /*21a0*/  @!P0 IMAD.MOV.U32 R7, RZ, RZ, -0x80000 ;  /* 0xfff80000ff078424 */ /* 0x000fe200078e00ff */
[----:B------:R-:W-:Y:S06]  /*21b0*/  @!P0 BRA `(.L_x_24) ;  /* 0x00000000004c8947 */ /* 0x000fec0003800000 */
[----:B------:R-:W-:-:S13]  /*21c0*/  ISETP.GT.AND P0, PT, R19, 0x7fefffff, PT ;  /* 0x7fefffff1300780c */ /* 0x000fda0003f04270 */
[----:B------:R-:W-:Y:S05]  /*21d0*/  @P0 BRA `(.L_x_25) ;  /* 0x0000000000400947 */ /* 0x000fea0003800000 */
[----:B------:R-:W-:Y:S01]  /*21e0*/  DMUL R18, R18, 8.11296384146066816958e+31 ;  /* 0x4690000012127828 */ /* 0x000fe20000000000 */
[----:B------:R-:W-:Y:S02]  /*21f0*/  IMAD.MOV.U32 R6, RZ, RZ, RZ ;  /* 0x000000ffff067224 */ /* 0x000fe400078e00ff */
[----:B------:R-:W-:Y:S02]  /*2200*/  IMAD.MOV.U32 R14, RZ, RZ, 0x0 ;  /* 0x00000000ff0e7424 */ /* 0x000fe400078e00ff */
[----:B------:R-:W-:Y:S01]  /*2210*/  IMAD.MOV.U32 R15, RZ, RZ, 0x3fd80000 ;  /* 0x3fd80000ff0f7424 */ /* 0x000fe200078e00ff */
[----:B------:R-:W0:Y:S02]  /*2220*/  MUFU.RSQ64H R7, R19 ;  /* 0x0000001300077308 */ /* 0x000e240000001c00 */
[----:B0-----:R-:W-:-:S08]  /*2230*/  DMUL R12, R6, R6 ;  /* 0x00000006060c7228 */ /* 0x001fd00000000000 */
[----:B------:R-:W-:-:S08]  /*2240*/  DFMA R12, R18, -R12, 1 ;  /* 0x3ff00000120c742b */ /* 0x000fd0000000080c */
[----:B------:R-:W-:Y:S02]  /*2250*/  DFMA R14, R12, R14, 0.5 ;  /* 0x3fe000000c0e742b */ /* 0x000fe4000000000e */
[----:B------:R-:W-:-:S08]  /*2260*/  DMUL R12, R6, R12 ;  /* 0x0000000c060c7228 */ /* 0x000fd00000000000 */
[----:B------:R-:W-:-:S08]  /*2270*/  DFMA R12, R14, R12, R6 ;  /* 0x0000000c0e0c722b */ /* 0x000fd00000000006 */
[----:B------:R-:W-:Y:S02]  /*2280*/  DMUL R6, R18, R12 ;  /* 0x0000000c12067228 */ /* 0x000fe40000000000 */
[----:B------:R-:W-:-:S06]  /*2290*/  IADD3 R13, PT, PT, R13, -0x100000, RZ ;  /* 0xfff000000d0d7810 */ /* 0x000fcc0007ffe0ff */
[----:B------:R-:W-:-:S08]  /*22a0*/  DFMA R14, R6, -R6, R18 ;  /* 0x80000006060e722b */ /* 0x000fd00000000012 */
[----:B------:R-:W-:-:S10]  /*22b0*/  DFMA R6, R12, R14, R6 ;  /* 0x0000000e0c06722b */ /* 0x000fd40000000006 */
[----:B------:R-:W-:Y:S01]  /*22c0*/  VIADD R7, R7, 0xfcb00000 ;  /* 0xfcb0000007077836 */ /* 0x000fe20000000000 */
[----:B------:R-:W-:Y:S06]  /*22d0*/  BRA `(.L_x_24) ;  /* 0x0000000000047947 */ /* 0x000fec0003800000 */
.L_x_25:
[----:B------:R-:W-:-:S11]  /*22e0*/  DADD R6, R18, R18 ;  /* 0x0000000012067229 */ /* 0x000fd60000000012 */
.L_x_24:
[----:B------:R-:W-:Y:S05]  /*22f0*/  BSYNC.RECONVERGENT B2 ;  /* 0x0000000000027941 */ /* 0x000fea0003800200 */
.L_x_22:
[----:B------:R-:W-:Y:S02]  /*2300*/  IMAD.MOV.U32 R11, RZ, RZ, 0x0 ;  /* 0x00000000ff0b7424 */ /* 0x000fe400078e00ff */
[----:B------:R-:W-:Y:S02]  /*2310*/  IMAD.MOV.U32 R14, RZ, RZ, R6 ;  /* 0x000000ffff0e7224 */ /* 0x000fe400078e0006 */
[----:B------:R-:W-:Y:S01]  /*2320*/  IMAD.MOV.U32 R15, RZ, RZ, R7 ;  /* 0x000000ffff0f7224 */ /* 0x000fe200078e0007 */
[----:B------:R-:W-:Y:S06]  /*2330*/  RET.REL.NODEC R10 `(_Z10mean_shiftPdS_S_) ;  /* 0xffffffdc0a307950 */ /* 0x000fec0003c3ffff */
.L_x_26:
[----:B------:R-:W-:-:S00]  /*2340*/  BRA `(.L_x_26) ;  /* 0xfffffffc00fc7947 */ /* 0x000fc0000383ffff */
[----:B------:R-:W-:-:S00]  /*2350*/  NOP ;  /* 0x0000000000007918 */ /* 0x000fc00000000000 */
        /* <DEDUP_REMOVED lines=10> */
.L_x_28:


//--------------------- .nv.shared._Z10mean_shiftPdS_S_ --------------------------
	.section	.nv.shared._Z10mean_shiftPdS_S_,"aw",@nobits
	.sectionflags	@""
	.align	8
.nv.shared._Z10mean_shiftPdS_S_:
	.zero		15432


//--------------------- .nv.shared.reserved.0     --------------------------
	.section	.nv.shared.reserved.0,"aw",@nobits
	.weak		__nv_reservedSMEM_offset_0_alias
	.size		__nv_reservedSMEM_offset_0_alias, 0, 64
	.other		__nv_reservedSMEM_offset_0_alias,@"STO_CUDA_RESERVED_SHARED STV_DEFAULT"
__nv_reservedSMEM_offset_0_alias:
	.zero		0
	.zero		64


//--------------------- .nv.constant0._Z10mean_shiftPdS_S_ --------------------------
	.section	.nv.constant0._Z10mean_shiftPdS_S_,"a",@progbits
	.sectionflags	@""
	.align	4
.nv.constant0._Z10mean_shiftPdS_S_:
	.zero		920


//--------------------- SYMBOLS --------------------------

	.type		.nv.reservedSmem.offset0,@object
	.size		.nv.reservedSmem.offset0,0x4
	.type		.nv.reservedSmem.cap,@object
	.size		.nv.reservedSmem.cap,0x4
